//
// Generated by NVIDIA NVVM Compiler
//
// Compiler Build ID: CL-36424714
// Cuda compilation tools, release 13.0, V13.0.88
// Based on NVVM 20.0.0
//

.version 9.0
.target sm_100
.address_size 64

	// .globl	_Z12crack_kernelPKciPcimPiPmS1_m
.global .align 4 .b8 md5_k[256] = {120, 164, 106, 215, 86, 183, 199, 232, 219, 112, 32, 36, 238, 206, 189, 193, 175, 15, 124, 245, 42, 198, 135, 71, 19, 70, 48, 168, 1, 149, 70, 253, 216, 152, 128, 105, 175, 247, 68, 139, 177, 91, 255, 255, 190, 215, 92, 137, 34, 17, 144, 107, 147, 113, 152, 253, 142, 67, 121, 166, 33, 8, 180, 73, 98, 37, 30, 246, 64, 179, 64, 192, 81, 90, 94, 38, 170, 199, 182, 233, 93, 16, 47, 214, 83, 20, 68, 2, 129, 230, 161, 216, 200, 251, 211, 231, 230, 205, 225, 33, 214, 7, 55, 195, 135, 13, 213, 244, 237, 20, 90, 69, 5, 233, 227, 169, 248, 163, 239, 252, 217, 2, 111, 103, 138, 76, 42, 141, 66, 57, 250, 255, 129, 246, 113, 135, 34, 97, 157, 109, 12, 56, 229, 253, 68, 234, 190, 164, 169, 207, 222, 75, 96, 75, 187, 246, 112, 188, 191, 190, 198, 126, 155, 40, 250, 39, 161, 234, 133, 48, 239, 212, 5, 29, 136, 4, 57, 208, 212, 217, 229, 153, 219, 230, 248, 124, 162, 31, 101, 86, 172, 196, 68, 34, 41, 244, 151, 255, 42, 67, 167, 35, 148, 171, 57, 160, 147, 252, 195, 89, 91, 101, 146, 204, 12, 143, 125, 244, 239, 255, 209, 93, 132, 133, 79, 126, 168, 111, 224, 230, 44, 254, 20, 67, 1, 163, 161, 17, 8, 78, 130, 126, 83, 247, 53, 242, 58, 189, 187, 210, 215, 42, 145, 211, 134, 235};
.global .align 4 .b8 md5_r[256] = {7, 0, 0, 0, 12, 0, 0, 0, 17, 0, 0, 0, 22, 0, 0, 0, 7, 0, 0, 0, 12, 0, 0, 0, 17, 0, 0, 0, 22, 0, 0, 0, 7, 0, 0, 0, 12, 0, 0, 0, 17, 0, 0, 0, 22, 0, 0, 0, 7, 0, 0, 0, 12, 0, 0, 0, 17, 0, 0, 0, 22, 0, 0, 0, 5, 0, 0, 0, 9, 0, 0, 0, 14, 0, 0, 0, 20, 0, 0, 0, 5, 0, 0, 0, 9, 0, 0, 0, 14, 0, 0, 0, 20, 0, 0, 0, 5, 0, 0, 0, 9, 0, 0, 0, 14, 0, 0, 0, 20, 0, 0, 0, 5, 0, 0, 0, 9, 0, 0, 0, 14, 0, 0, 0, 20, 0, 0, 0, 4, 0, 0, 0, 11, 0, 0, 0, 16, 0, 0, 0, 23, 0, 0, 0, 4, 0, 0, 0, 11, 0, 0, 0, 16, 0, 0, 0, 23, 0, 0, 0, 4, 0, 0, 0, 11, 0, 0, 0, 16, 0, 0, 0, 23, 0, 0, 0, 4, 0, 0, 0, 11, 0, 0, 0, 16, 0, 0, 0, 23, 0, 0, 0, 6, 0, 0, 0, 10, 0, 0, 0, 15, 0, 0, 0, 21, 0, 0, 0, 6, 0, 0, 0, 10, 0, 0, 0, 15, 0, 0, 0, 21, 0, 0, 0, 6, 0, 0, 0, 10, 0, 0, 0, 15, 0, 0, 0, 21, 0, 0, 0, 6, 0, 0, 0, 10, 0, 0, 0, 15, 0, 0, 0, 21};
.global .align 1 .b8 $str[17] = {48, 49, 50, 51, 52, 53, 54, 55, 56, 57, 97, 98, 99, 100, 101, 102};

.visible .entry _Z12crack_kernelPKciPcimPiPmS1_m(
	.param .u64 .ptr .align 1 _Z12crack_kernelPKciPcimPiPmS1_m_param_0,
	.param .u32 _Z12crack_kernelPKciPcimPiPmS1_m_param_1,
	.param .u64 .ptr .align 1 _Z12crack_kernelPKciPcimPiPmS1_m_param_2,
	.param .u32 _Z12crack_kernelPKciPcimPiPmS1_m_param_3,
	.param .u64 _Z12crack_kernelPKciPcimPiPmS1_m_param_4,
	.param .u64 .ptr .align 1 _Z12crack_kernelPKciPcimPiPmS1_m_param_5,
	.param .u64 .ptr .align 1 _Z12crack_kernelPKciPcimPiPmS1_m_param_6,
	.param .u64 .ptr .align 1 _Z12crack_kernelPKciPcimPiPmS1_m_param_7,
	.param .u64 _Z12crack_kernelPKciPcimPiPmS1_m_param_8
)
{
	.local .align 16 .b8 	__local_depot0[80];
	.reg .b64 	%SP;
	.reg .b64 	%SPL;
	.reg .pred 	%p<78>;
	.reg .b16 	%rs<197>;
	.reg .b32 	%r<926>;
	.reg .b64 	%rd<363>;

	mov.u64 	%SPL, __local_depot0;
	ld.param.u64 	%rd127, [_Z12crack_kernelPKciPcimPiPmS1_m_param_2];
	ld.param.u32 	%r48, [_Z12crack_kernelPKciPcimPiPmS1_m_param_3];
	ld.param.u64 	%rd128, [_Z12crack_kernelPKciPcimPiPmS1_m_param_4];
	ld.param.u64 	%rd124, [_Z12crack_kernelPKciPcimPiPmS1_m_param_5];
	ld.param.u64 	%rd129, [_Z12crack_kernelPKciPcimPiPmS1_m_param_8];
	cvta.to.global.u64 	%rd1, %rd127;
	cvta.to.global.u64 	%rd2, %rd124;
	add.u64 	%rd3, %SPL, 0;
	add.u64 	%rd4, %SPL, 64;
	mov.u32 	%r49, %ctaid.x;
	mov.u32 	%r50, %ntid.x;
	mul.wide.u32 	%rd132, %r49, %r50;
	mov.u32 	%r51, %tid.x;
	cvt.u64.u32 	%rd133, %r51;
	add.s64 	%rd134, %rd132, %rd133;
	add.s64 	%rd5, %rd134, %rd129;
	setp.ge.u64 	%p1, %rd5, %rd128;
	@%p1 bra 	$L__BB0_119;
	ld.global.u32 	%r52, [%rd2];
	setp.ne.s32 	%p2, %r52, 0;
	@%p2 bra 	$L__BB0_119;
	ld.param.u32 	%r897, [_Z12crack_kernelPKciPcimPiPmS1_m_param_1];
	setp.lt.s32 	%p3, %r897, 1;
	@%p3 bra 	$L__BB0_60;
	ld.param.u32 	%r913, [_Z12crack_kernelPKciPcimPiPmS1_m_param_1];
	cvt.s64.s32 	%rd6, %r48;
	and.b32  	%r1, %r913, 7;
	setp.lt.u32 	%p4, %r913, 8;
	mov.u64 	%rd348, %rd5;
	@%p4 bra 	$L__BB0_31;
	ld.param.u32 	%r899, [_Z12crack_kernelPKciPcimPiPmS1_m_param_1];
	add.s32 	%r911, %r899, -4;
	and.b32  	%r53, %r899, 2147483640;
	neg.s32 	%r910, %r53;
	mov.u64 	%rd348, %rd5;
$L__BB0_5:
	.pragma "nounroll";
	or.b64  	%rd135, %rd348, %rd6;
	and.b64  	%rd136, %rd135, -4294967296;
	setp.ne.s64 	%p5, %rd136, 0;
	@%p5 bra 	$L__BB0_7;
	cvt.u32.u64 	%r54, %rd6;
	cvt.u32.u64 	%r55, %rd348;
	div.u32 	%r56, %r55, %r54;
	mul.lo.s32 	%r57, %r56, %r54;
	sub.s32 	%r58, %r55, %r57;
	cvt.u64.u32 	%rd323, %r56;
	cvt.u64.u32 	%rd324, %r58;
	bra.uni 	$L__BB0_8;
$L__BB0_7:
	div.u64 	%rd323, %rd348, %rd6;
	mul.lo.s64 	%rd137, %rd323, %rd6;
	sub.s64 	%rd324, %rd348, %rd137;
$L__BB0_8:
	add.s64 	%rd138, %rd1, %rd324;
	ld.global.u8 	%rs67, [%rd138];
	add.s32 	%r59, %r911, 3;
	cvt.u64.u32 	%rd139, %r59;
	add.s64 	%rd140, %rd4, %rd139;
	st.local.u8 	[%rd140], %rs67;
	or.b64  	%rd141, %rd323, %rd6;
	and.b64  	%rd142, %rd141, -4294967296;
	setp.ne.s64 	%p6, %rd142, 0;
	@%p6 bra 	$L__BB0_10;
	cvt.u32.u64 	%r60, %rd6;
	cvt.u32.u64 	%r61, %rd323;
	div.u32 	%r62, %r61, %r60;
	mul.lo.s32 	%r63, %r62, %r60;
	sub.s32 	%r64, %r61, %r63;
	cvt.u64.u32 	%rd325, %r62;
	cvt.u64.u32 	%rd326, %r64;
	bra.uni 	$L__BB0_11;
$L__BB0_10:
	div.u64 	%rd325, %rd323, %rd6;
	mul.lo.s64 	%rd143, %rd325, %rd6;
	sub.s64 	%rd326, %rd323, %rd143;
$L__BB0_11:
	add.s64 	%rd144, %rd1, %rd326;
	ld.global.u8 	%rs68, [%rd144];
	add.s32 	%r65, %r911, 2;
	cvt.u64.u32 	%rd145, %r65;
	add.s64 	%rd146, %rd4, %rd145;
	st.local.u8 	[%rd146], %rs68;
	or.b64  	%rd147, %rd325, %rd6;
	and.b64  	%rd148, %rd147, -4294967296;
	setp.ne.s64 	%p7, %rd148, 0;
	@%p7 bra 	$L__BB0_13;
	cvt.u32.u64 	%r66, %rd6;
	cvt.u32.u64 	%r67, %rd325;
	div.u32 	%r68, %r67, %r66;
	mul.lo.s32 	%r69, %r68, %r66;
	sub.s32 	%r70, %r67, %r69;
	cvt.u64.u32 	%rd327, %r68;
	cvt.u64.u32 	%rd328, %r70;
	bra.uni 	$L__BB0_14;
$L__BB0_13:
	div.u64 	%rd327, %rd325, %rd6;
	mul.lo.s64 	%rd149, %rd327, %rd6;
	sub.s64 	%rd328, %rd325, %rd149;
$L__BB0_14:
	add.s64 	%rd150, %rd1, %rd328;
	ld.global.u8 	%rs69, [%rd150];
	add.s32 	%r71, %r911, 1;
	cvt.u64.u32 	%rd151, %r71;
	add.s64 	%rd152, %rd4, %rd151;
	st.local.u8 	[%rd152], %rs69;
	or.b64  	%rd153, %rd327, %rd6;
	and.b64  	%rd154, %rd153, -4294967296;
	setp.ne.s64 	%p8, %rd154, 0;
	@%p8 bra 	$L__BB0_16;
	cvt.u32.u64 	%r72, %rd6;
	cvt.u32.u64 	%r73, %rd327;
	div.u32 	%r74, %r73, %r72;
	mul.lo.s32 	%r75, %r74, %r72;
	sub.s32 	%r76, %r73, %r75;
	cvt.u64.u32 	%rd329, %r74;
	cvt.u64.u32 	%rd330, %r76;
	bra.uni 	$L__BB0_17;
$L__BB0_16:
	div.u64 	%rd329, %rd327, %rd6;
	mul.lo.s64 	%rd155, %rd329, %rd6;
	sub.s64 	%rd330, %rd327, %rd155;
$L__BB0_17:
	add.s64 	%rd156, %rd1, %rd330;
	ld.global.u8 	%rs70, [%rd156];
	cvt.u64.u32 	%rd157, %r911;
	add.s64 	%rd158, %rd4, %rd157;
	st.local.u8 	[%rd158], %rs70;
	or.b64  	%rd159, %rd329, %rd6;
	and.b64  	%rd160, %rd159, -4294967296;
	setp.ne.s64 	%p9, %rd160, 0;
	@%p9 bra 	$L__BB0_19;
	cvt.u32.u64 	%r77, %rd6;
	cvt.u32.u64 	%r78, %rd329;
	div.u32 	%r79, %r78, %r77;
	mul.lo.s32 	%r80, %r79, %r77;
	sub.s32 	%r81, %r78, %r80;
	cvt.u64.u32 	%rd331, %r79;
	cvt.u64.u32 	%rd332, %r81;
	bra.uni 	$L__BB0_20;
$L__BB0_19:
	div.u64 	%rd331, %rd329, %rd6;
	mul.lo.s64 	%rd161, %rd331, %rd6;
	sub.s64 	%rd332, %rd329, %rd161;
$L__BB0_20:
	add.s64 	%rd162, %rd1, %rd332;
	ld.global.u8 	%rs71, [%rd162];
	add.s32 	%r82, %r911, -1;
	cvt.u64.u32 	%rd163, %r82;
	add.s64 	%rd164, %rd4, %rd163;
	st.local.u8 	[%rd164], %rs71;
	or.b64  	%rd165, %rd331, %rd6;
	and.b64  	%rd166, %rd165, -4294967296;
	setp.ne.s64 	%p10, %rd166, 0;
	@%p10 bra 	$L__BB0_22;
	cvt.u32.u64 	%r83, %rd6;
	cvt.u32.u64 	%r84, %rd331;
	div.u32 	%r85, %r84, %r83;
	mul.lo.s32 	%r86, %r85, %r83;
	sub.s32 	%r87, %r84, %r86;
	cvt.u64.u32 	%rd333, %r85;
	cvt.u64.u32 	%rd334, %r87;
	bra.uni 	$L__BB0_23;
$L__BB0_22:
	div.u64 	%rd333, %rd331, %rd6;
	mul.lo.s64 	%rd167, %rd333, %rd6;
	sub.s64 	%rd334, %rd331, %rd167;
$L__BB0_23:
	add.s64 	%rd168, %rd1, %rd334;
	ld.global.u8 	%rs72, [%rd168];
	add.s32 	%r88, %r911, -2;
	cvt.u64.u32 	%rd169, %r88;
	add.s64 	%rd170, %rd4, %rd169;
	st.local.u8 	[%rd170], %rs72;
	or.b64  	%rd171, %rd333, %rd6;
	and.b64  	%rd172, %rd171, -4294967296;
	setp.ne.s64 	%p11, %rd172, 0;
	@%p11 bra 	$L__BB0_25;
	cvt.u32.u64 	%r89, %rd6;
	cvt.u32.u64 	%r90, %rd333;
	div.u32 	%r91, %r90, %r89;
	mul.lo.s32 	%r92, %r91, %r89;
	sub.s32 	%r93, %r90, %r92;
	cvt.u64.u32 	%rd335, %r91;
	cvt.u64.u32 	%rd336, %r93;
	bra.uni 	$L__BB0_26;
$L__BB0_25:
	div.u64 	%rd335, %rd333, %rd6;
	mul.lo.s64 	%rd173, %rd335, %rd6;
	sub.s64 	%rd336, %rd333, %rd173;
$L__BB0_26:
	add.s64 	%rd174, %rd1, %rd336;
	ld.global.u8 	%rs73, [%rd174];
	add.s32 	%r94, %r911, -3;
	cvt.u64.u32 	%rd175, %r94;
	add.s64 	%rd176, %rd4, %rd175;
	st.local.u8 	[%rd176], %rs73;
	or.b64  	%rd177, %rd335, %rd6;
	and.b64  	%rd178, %rd177, -4294967296;
	setp.ne.s64 	%p12, %rd178, 0;
	@%p12 bra 	$L__BB0_28;
	cvt.u32.u64 	%r95, %rd6;
	cvt.u32.u64 	%r96, %rd335;
	div.u32 	%r97, %r96, %r95;
	mul.lo.s32 	%r98, %r97, %r95;
	sub.s32 	%r99, %r96, %r98;
	cvt.u64.u32 	%rd348, %r97;
	cvt.u64.u32 	%rd338, %r99;
	bra.uni 	$L__BB0_29;
$L__BB0_28:
	div.u64 	%rd348, %rd335, %rd6;
	mul.lo.s64 	%rd179, %rd348, %rd6;
	sub.s64 	%rd338, %rd335, %rd179;
$L__BB0_29:
	add.s64 	%rd180, %rd1, %rd338;
	ld.global.u8 	%rs74, [%rd180];
	add.s32 	%r100, %r911, -4;
	cvt.u64.u32 	%rd181, %r100;
	add.s64 	%rd182, %rd4, %rd181;
	st.local.u8 	[%rd182], %rs74;
	add.s32 	%r911, %r911, -8;
	add.s32 	%r910, %r910, 8;
	setp.ne.s32 	%p13, %r910, 0;
	@%p13 bra 	$L__BB0_5;
	add.s32 	%r913, %r911, 4;
$L__BB0_31:
	setp.eq.s32 	%p14, %r1, 0;
	@%p14 bra 	$L__BB0_60;
	ld.param.u32 	%r900, [_Z12crack_kernelPKciPcimPiPmS1_m_param_1];
	and.b32  	%r10, %r900, 3;
	setp.lt.u32 	%p15, %r1, 4;
	@%p15 bra 	$L__BB0_46;
	or.b64  	%rd183, %rd348, %rd6;
	and.b64  	%rd184, %rd183, -4294967296;
	setp.ne.s64 	%p16, %rd184, 0;
	@%p16 bra 	$L__BB0_35;
	cvt.u32.u64 	%r101, %rd6;
	cvt.u32.u64 	%r102, %rd348;
	div.u32 	%r103, %r102, %r101;
	mul.lo.s32 	%r104, %r103, %r101;
	sub.s32 	%r105, %r102, %r104;
	cvt.u64.u32 	%rd340, %r103;
	cvt.u64.u32 	%rd341, %r105;
	bra.uni 	$L__BB0_36;
$L__BB0_35:
	div.u64 	%rd340, %rd348, %rd6;
	mul.lo.s64 	%rd185, %rd340, %rd6;
	sub.s64 	%rd341, %rd348, %rd185;
$L__BB0_36:
	add.s64 	%rd186, %rd1, %rd341;
	ld.global.u8 	%rs75, [%rd186];
	add.s32 	%r106, %r913, -1;
	cvt.u64.u32 	%rd187, %r106;
	add.s64 	%rd188, %rd4, %rd187;
	st.local.u8 	[%rd188], %rs75;
	or.b64  	%rd189, %rd340, %rd6;
	and.b64  	%rd190, %rd189, -4294967296;
	setp.ne.s64 	%p17, %rd190, 0;
	@%p17 bra 	$L__BB0_38;
	cvt.u32.u64 	%r107, %rd6;
	cvt.u32.u64 	%r108, %rd340;
	div.u32 	%r109, %r108, %r107;
	mul.lo.s32 	%r110, %r109, %r107;
	sub.s32 	%r111, %r108, %r110;
	cvt.u64.u32 	%rd342, %r109;
	cvt.u64.u32 	%rd343, %r111;
	bra.uni 	$L__BB0_39;
$L__BB0_38:
	div.u64 	%rd342, %rd340, %rd6;
	mul.lo.s64 	%rd191, %rd342, %rd6;
	sub.s64 	%rd343, %rd340, %rd191;
$L__BB0_39:
	add.s64 	%rd192, %rd1, %rd343;
	ld.global.u8 	%rs76, [%rd192];
	add.s32 	%r112, %r913, -2;
	cvt.u64.u32 	%rd193, %r112;
	add.s64 	%rd194, %rd4, %rd193;
	st.local.u8 	[%rd194], %rs76;
	or.b64  	%rd195, %rd342, %rd6;
	and.b64  	%rd196, %rd195, -4294967296;
	setp.ne.s64 	%p18, %rd196, 0;
	@%p18 bra 	$L__BB0_41;
	cvt.u32.u64 	%r113, %rd6;
	cvt.u32.u64 	%r114, %rd342;
	div.u32 	%r115, %r114, %r113;
	mul.lo.s32 	%r116, %r115, %r113;
	sub.s32 	%r117, %r114, %r116;
	cvt.u64.u32 	%rd344, %r115;
	cvt.u64.u32 	%rd345, %r117;
	bra.uni 	$L__BB0_42;
$L__BB0_41:
	div.u64 	%rd344, %rd342, %rd6;
	mul.lo.s64 	%rd197, %rd344, %rd6;
	sub.s64 	%rd345, %rd342, %rd197;
$L__BB0_42:
	add.s64 	%rd198, %rd1, %rd345;
	ld.global.u8 	%rs77, [%rd198];
	add.s32 	%r118, %r913, -3;
	cvt.u64.u32 	%rd199, %r118;
	add.s64 	%rd200, %rd4, %rd199;
	st.local.u8 	[%rd200], %rs77;
	add.s32 	%r913, %r913, -4;
	or.b64  	%rd201, %rd344, %rd6;
	and.b64  	%rd202, %rd201, -4294967296;
	setp.ne.s64 	%p19, %rd202, 0;
	@%p19 bra 	$L__BB0_44;
	cvt.u32.u64 	%r119, %rd6;
	cvt.u32.u64 	%r120, %rd344;
	div.u32 	%r121, %r120, %r119;
	mul.lo.s32 	%r122, %r121, %r119;
	sub.s32 	%r123, %r120, %r122;
	cvt.u64.u32 	%rd348, %r121;
	cvt.u64.u32 	%rd347, %r123;
	bra.uni 	$L__BB0_45;
$L__BB0_44:
	div.u64 	%rd348, %rd344, %rd6;
	mul.lo.s64 	%rd203, %rd348, %rd6;
	sub.s64 	%rd347, %rd344, %rd203;
$L__BB0_45:
	add.s64 	%rd204, %rd1, %rd347;
	ld.global.u8 	%rs78, [%rd204];
	cvt.u64.u32 	%rd205, %r913;
	add.s64 	%rd206, %rd4, %rd205;
	st.local.u8 	[%rd206], %rs78;
$L__BB0_46:
	setp.eq.s32 	%p20, %r10, 0;
	@%p20 bra 	$L__BB0_60;
	setp.eq.s32 	%p21, %r10, 1;
	@%p21 bra 	$L__BB0_55;
	or.b64  	%rd207, %rd348, %rd6;
	and.b64  	%rd208, %rd207, -4294967296;
	setp.ne.s64 	%p22, %rd208, 0;
	@%p22 bra 	$L__BB0_50;
	cvt.u32.u64 	%r124, %rd6;
	cvt.u32.u64 	%r125, %rd348;
	div.u32 	%r126, %r125, %r124;
	mul.lo.s32 	%r127, %r126, %r124;
	sub.s32 	%r128, %r125, %r127;
	cvt.u64.u32 	%rd349, %r126;
	cvt.u64.u32 	%rd350, %r128;
	bra.uni 	$L__BB0_51;
$L__BB0_50:
	div.u64 	%rd349, %rd348, %rd6;
	mul.lo.s64 	%rd209, %rd349, %rd6;
	sub.s64 	%rd350, %rd348, %rd209;
$L__BB0_51:
	add.s64 	%rd210, %rd1, %rd350;
	ld.global.u8 	%rs79, [%rd210];
	add.s32 	%r129, %r913, -1;
	cvt.u64.u32 	%rd211, %r129;
	add.s64 	%rd212, %rd4, %rd211;
	st.local.u8 	[%rd212], %rs79;
	add.s32 	%r913, %r913, -2;
	or.b64  	%rd213, %rd349, %rd6;
	and.b64  	%rd214, %rd213, -4294967296;
	setp.ne.s64 	%p23, %rd214, 0;
	@%p23 bra 	$L__BB0_53;
	cvt.u32.u64 	%r130, %rd6;
	cvt.u32.u64 	%r131, %rd349;
	div.u32 	%r132, %r131, %r130;
	mul.lo.s32 	%r133, %r132, %r130;
	sub.s32 	%r134, %r131, %r133;
	cvt.u64.u32 	%rd348, %r132;
	cvt.u64.u32 	%rd352, %r134;
	bra.uni 	$L__BB0_54;
$L__BB0_53:
	div.u64 	%rd348, %rd349, %rd6;
	mul.lo.s64 	%rd215, %rd348, %rd6;
	sub.s64 	%rd352, %rd349, %rd215;
$L__BB0_54:
	add.s64 	%rd216, %rd1, %rd352;
	ld.global.u8 	%rs80, [%rd216];
	cvt.u64.u32 	%rd217, %r913;
	add.s64 	%rd218, %rd4, %rd217;
	st.local.u8 	[%rd218], %rs80;
$L__BB0_55:
	ld.param.u32 	%r901, [_Z12crack_kernelPKciPcimPiPmS1_m_param_1];
	and.b32  	%r135, %r901, 1;
	setp.eq.b32 	%p24, %r135, 1;
	not.pred 	%p25, %p24;
	@%p25 bra 	$L__BB0_60;
	or.b64  	%rd219, %rd348, %rd6;
	and.b64  	%rd220, %rd219, -4294967296;
	setp.ne.s64 	%p26, %rd220, 0;
	@%p26 bra 	$L__BB0_58;
	cvt.u32.u64 	%r136, %rd6;
	cvt.u32.u64 	%r137, %rd348;
	rem.u32 	%r138, %r137, %r136;
	cvt.u64.u32 	%rd354, %r138;
	bra.uni 	$L__BB0_59;
$L__BB0_58:
	rem.u64 	%rd354, %rd348, %rd6;
$L__BB0_59:
	add.s64 	%rd221, %rd1, %rd354;
	ld.global.u8 	%rs81, [%rd221];
	add.s32 	%r139, %r913, -1;
	cvt.u64.u32 	%rd222, %r139;
	add.s64 	%rd223, %rd4, %rd222;
	st.local.u8 	[%rd223], %rs81;
$L__BB0_60:
	ld.param.u32 	%r902, [_Z12crack_kernelPKciPcimPiPmS1_m_param_1];
	setp.lt.s32 	%p27, %r902, 1;
	cvt.s64.s32 	%rd224, %r902;
	add.s64 	%rd225, %rd4, %rd224;
	mov.b16 	%rs82, 0;
	st.local.u8 	[%rd225], %rs82;
	mov.b32 	%r140, 0;
	st.local.v4.b32 	[%rd3], {%r140, %r140, %r140, %r140};
	st.local.v4.b32 	[%rd3+16], {%r140, %r140, %r140, %r140};
	st.local.v4.b32 	[%rd3+32], {%r140, %r140, %r140, %r140};
	st.local.v2.b32 	[%rd3+48], {%r140, %r140};
	st.local.u32 	[%rd3+60], %r140;
	@%p27 bra 	$L__BB0_73;
	ld.param.u32 	%r903, [_Z12crack_kernelPKciPcimPiPmS1_m_param_1];
	and.b32  	%r15, %r903, 15;
	setp.lt.u32 	%p28, %r903, 16;
	mov.b32 	%r917, 0;
	@%p28 bra 	$L__BB0_64;
	ld.param.u32 	%r904, [_Z12crack_kernelPKciPcimPiPmS1_m_param_1];
	and.b32  	%r917, %r904, 2147483632;
	neg.s32 	%r915, %r917;
	add.s64 	%rd355, %rd4, 7;
	mov.u64 	%rd356, %rd3;
$L__BB0_63:
	.pragma "nounroll";
	ld.local.u8 	%r142, [%rd355+8];
	ld.local.u8 	%r143, [%rd355+7];
	prmt.b32 	%r144, %r143, %r142, 0x3340U;
	ld.local.u8 	%r145, [%rd355+6];
	ld.local.u8 	%r146, [%rd355+5];
	prmt.b32 	%r147, %r146, %r145, 0x3340U;
	prmt.b32 	%r148, %r147, %r144, 0x5410U;
	ld.local.u8 	%r149, [%rd355+4];
	ld.local.u8 	%r150, [%rd355+3];
	prmt.b32 	%r151, %r150, %r149, 0x3340U;
	ld.local.u8 	%r152, [%rd355+2];
	ld.local.u8 	%r153, [%rd355+1];
	prmt.b32 	%r154, %r153, %r152, 0x3340U;
	prmt.b32 	%r155, %r154, %r151, 0x5410U;
	ld.local.u8 	%r156, [%rd355];
	ld.local.u8 	%r157, [%rd355+-1];
	prmt.b32 	%r158, %r157, %r156, 0x3340U;
	ld.local.u8 	%r159, [%rd355+-2];
	ld.local.u8 	%r160, [%rd355+-3];
	prmt.b32 	%r161, %r160, %r159, 0x3340U;
	prmt.b32 	%r162, %r161, %r158, 0x5410U;
	ld.local.u8 	%r163, [%rd355+-4];
	ld.local.u8 	%r164, [%rd355+-5];
	prmt.b32 	%r165, %r164, %r163, 0x3340U;
	ld.local.u8 	%r166, [%rd355+-6];
	ld.local.u8 	%r167, [%rd355+-7];
	prmt.b32 	%r168, %r167, %r166, 0x3340U;
	prmt.b32 	%r169, %r168, %r165, 0x5410U;
	st.local.v4.b32 	[%rd356], {%r169, %r162, %r155, %r148};
	add.s32 	%r915, %r915, 16;
	add.s64 	%rd356, %rd356, 16;
	add.s64 	%rd355, %rd355, 16;
	setp.ne.s32 	%p29, %r915, 0;
	@%p29 bra 	$L__BB0_63;
$L__BB0_64:
	setp.eq.s32 	%p30, %r15, 0;
	@%p30 bra 	$L__BB0_73;
	ld.param.u32 	%r905, [_Z12crack_kernelPKciPcimPiPmS1_m_param_1];
	and.b32  	%r21, %r905, 7;
	setp.lt.u32 	%p31, %r15, 8;
	@%p31 bra 	$L__BB0_67;
	cvt.u64.u32 	%rd226, %r917;
	add.s64 	%rd227, %rd4, %rd226;
	ld.local.u8 	%rs83, [%rd227];
	add.s64 	%rd228, %rd3, %rd226;
	st.local.u8 	[%rd228], %rs83;
	ld.local.u8 	%rs84, [%rd227+1];
	st.local.u8 	[%rd228+1], %rs84;
	ld.local.u8 	%rs85, [%rd227+2];
	st.local.u8 	[%rd228+2], %rs85;
	ld.local.u8 	%rs86, [%rd227+3];
	st.local.u8 	[%rd228+3], %rs86;
	ld.local.u8 	%rs87, [%rd227+4];
	st.local.u8 	[%rd228+4], %rs87;
	ld.local.u8 	%rs88, [%rd227+5];
	st.local.u8 	[%rd228+5], %rs88;
	ld.local.u8 	%rs89, [%rd227+6];
	st.local.u8 	[%rd228+6], %rs89;
	ld.local.u8 	%rs90, [%rd227+7];
	st.local.u8 	[%rd228+7], %rs90;
	add.s32 	%r917, %r917, 8;
$L__BB0_67:
	setp.eq.s32 	%p32, %r21, 0;
	@%p32 bra 	$L__BB0_73;
	ld.param.u32 	%r906, [_Z12crack_kernelPKciPcimPiPmS1_m_param_1];
	and.b32  	%r24, %r906, 3;
	setp.lt.u32 	%p33, %r21, 4;
	@%p33 bra 	$L__BB0_70;
	cvt.u64.u32 	%rd229, %r917;
	add.s64 	%rd230, %rd4, %rd229;
	ld.local.u8 	%rs91, [%rd230];
	add.s64 	%rd231, %rd3, %rd229;
	st.local.u8 	[%rd231], %rs91;
	ld.local.u8 	%rs92, [%rd230+1];
	st.local.u8 	[%rd231+1], %rs92;
	ld.local.u8 	%rs93, [%rd230+2];
	st.local.u8 	[%rd231+2], %rs93;
	ld.local.u8 	%rs94, [%rd230+3];
	st.local.u8 	[%rd231+3], %rs94;
	add.s32 	%r917, %r917, 4;
$L__BB0_70:
	setp.eq.s32 	%p34, %r24, 0;
	@%p34 bra 	$L__BB0_73;
	cvt.u64.u32 	%rd232, %r917;
	add.s64 	%rd358, %rd3, %rd232;
	add.s64 	%rd357, %rd4, %rd232;
	neg.s32 	%r919, %r24;
$L__BB0_72:
	.pragma "nounroll";
	ld.local.u8 	%rs95, [%rd357];
	st.local.u8 	[%rd358], %rs95;
	add.s64 	%rd358, %rd358, 1;
	add.s64 	%rd357, %rd357, 1;
	add.s32 	%r919, %r919, 1;
	setp.ne.s32 	%p35, %r919, 0;
	@%p35 bra 	$L__BB0_72;
$L__BB0_73:
	ld.param.u32 	%r907, [_Z12crack_kernelPKciPcimPiPmS1_m_param_1];
	ld.param.u64 	%rd314, [_Z12crack_kernelPKciPcimPiPmS1_m_param_0];
	cvt.s64.s32 	%rd233, %r907;
	add.s64 	%rd234, %rd3, %rd233;
	mov.b16 	%rs96, 128;
	st.local.u8 	[%rd234], %rs96;
	cvt.u16.u32 	%rs97, %r907;
	shl.b16 	%rs98, %rs97, 3;
	shr.u32 	%r170, %r907, 5;
	shr.u32 	%r171, %r907, 13;
	shr.u32 	%r172, %r907, 21;
	prmt.b32 	%r173, %r171, %r172, 0x3340U;
	cvt.u32.u16 	%r174, %rs98;
	prmt.b32 	%r175, %r174, %r170, 0x3340U;
	prmt.b32 	%r176, %r175, %r173, 0x5410U;
	st.local.u32 	[%rd3+56], %r176;
	ld.local.v4.u32 	{%r177, %r178, %r179, %r180}, [%rd3];
	add.s32 	%r181, %r177, -680876937;
	shf.l.wrap.b32 	%r182, %r181, %r181, 7;
	add.s32 	%r183, %r182, -271733879;
	not.b32 	%r184, %r183;
	and.b32  	%r185, %r183, -271733879;
	and.b32  	%r186, %r184, -1732584194;
	or.b32  	%r187, %r186, %r185;
	add.s32 	%r188, %r187, %r178;
	add.s32 	%r189, %r188, -117830708;
	shl.b32 	%r190, %r189, 12;
	shr.u32 	%r191, %r189, 20;
	add.s32 	%r192, %r191, %r183;
	add.s32 	%r193, %r192, %r190;
	not.b32 	%r194, %r193;
	and.b32  	%r195, %r183, %r193;
	and.b32  	%r196, %r194, -271733879;
	or.b32  	%r197, %r196, %r195;
	add.s32 	%r198, %r197, %r179;
	add.s32 	%r199, %r198, -1126478375;
	shl.b32 	%r200, %r199, 17;
	shr.u32 	%r201, %r199, 15;
	add.s32 	%r202, %r201, %r193;
	add.s32 	%r203, %r202, %r200;
	and.b32  	%r204, %r193, %r203;
	not.b32 	%r205, %r203;
	and.b32  	%r206, %r183, %r205;
	or.b32  	%r207, %r206, %r204;
	add.s32 	%r208, %r207, %r180;
	add.s32 	%r209, %r208, -1316259209;
	shl.b32 	%r210, %r209, 22;
	shr.u32 	%r211, %r209, 10;
	add.s32 	%r212, %r211, %r203;
	add.s32 	%r213, %r212, %r210;
	and.b32  	%r214, %r203, %r213;
	not.b32 	%r215, %r213;
	and.b32  	%r216, %r193, %r215;
	or.b32  	%r217, %r216, %r214;
	ld.local.v4.u32 	{%r218, %r219, %r220, %r221}, [%rd3+16];
	add.s32 	%r222, %r217, %r183;
	add.s32 	%r223, %r222, %r218;
	add.s32 	%r224, %r223, -176418897;
	shl.b32 	%r225, %r224, 7;
	shr.u32 	%r226, %r224, 25;
	add.s32 	%r227, %r226, %r213;
	add.s32 	%r228, %r227, %r225;
	and.b32  	%r229, %r213, %r228;
	not.b32 	%r230, %r228;
	and.b32  	%r231, %r203, %r230;
	or.b32  	%r232, %r231, %r229;
	add.s32 	%r233, %r232, %r193;
	add.s32 	%r234, %r233, %r219;
	add.s32 	%r235, %r234, 1200080426;
	shl.b32 	%r236, %r235, 12;
	shr.u32 	%r237, %r235, 20;
	add.s32 	%r238, %r237, %r228;
	add.s32 	%r239, %r238, %r236;
	and.b32  	%r240, %r228, %r239;
	not.b32 	%r241, %r239;
	and.b32  	%r242, %r213, %r241;
	or.b32  	%r243, %r242, %r240;
	add.s32 	%r244, %r243, %r203;
	add.s32 	%r245, %r244, %r220;
	add.s32 	%r246, %r245, -1473231341;
	shl.b32 	%r247, %r246, 17;
	shr.u32 	%r248, %r246, 15;
	add.s32 	%r249, %r248, %r239;
	add.s32 	%r250, %r249, %r247;
	and.b32  	%r251, %r239, %r250;
	not.b32 	%r252, %r250;
	and.b32  	%r253, %r228, %r252;
	or.b32  	%r254, %r253, %r251;
	add.s32 	%r255, %r254, %r213;
	add.s32 	%r256, %r255, %r221;
	add.s32 	%r257, %r256, -45705983;
	shl.b32 	%r258, %r257, 22;
	shr.u32 	%r259, %r257, 10;
	add.s32 	%r260, %r259, %r250;
	add.s32 	%r261, %r260, %r258;
	and.b32  	%r262, %r250, %r261;
	not.b32 	%r263, %r261;
	and.b32  	%r264, %r239, %r263;
	or.b32  	%r265, %r264, %r262;
	ld.local.v4.u32 	{%r266, %r267, %r268, %r269}, [%rd3+32];
	add.s32 	%r270, %r265, %r228;
	add.s32 	%r271, %r270, %r266;
	add.s32 	%r272, %r271, 1770035416;
	shl.b32 	%r273, %r272, 7;
	shr.u32 	%r274, %r272, 25;
	add.s32 	%r275, %r274, %r261;
	add.s32 	%r276, %r275, %r273;
	and.b32  	%r277, %r261, %r276;
	not.b32 	%r278, %r276;
	and.b32  	%r279, %r250, %r278;
	or.b32  	%r280, %r279, %r277;
	add.s32 	%r281, %r280, %r239;
	add.s32 	%r282, %r281, %r267;
	add.s32 	%r283, %r282, -1958414417;
	shl.b32 	%r284, %r283, 12;
	shr.u32 	%r285, %r283, 20;
	add.s32 	%r286, %r285, %r276;
	add.s32 	%r287, %r286, %r284;
	and.b32  	%r288, %r276, %r287;
	not.b32 	%r289, %r287;
	and.b32  	%r290, %r261, %r289;
	or.b32  	%r291, %r290, %r288;
	add.s32 	%r292, %r291, %r250;
	add.s32 	%r293, %r292, %r268;
	add.s32 	%r294, %r293, -42063;
	shl.b32 	%r295, %r294, 17;
	shr.u32 	%r296, %r294, 15;
	add.s32 	%r297, %r296, %r287;
	add.s32 	%r298, %r297, %r295;
	and.b32  	%r299, %r287, %r298;
	not.b32 	%r300, %r298;
	and.b32  	%r301, %r276, %r300;
	or.b32  	%r302, %r301, %r299;
	add.s32 	%r303, %r302, %r261;
	add.s32 	%r304, %r303, %r269;
	add.s32 	%r305, %r304, -1990404162;
	shl.b32 	%r306, %r305, 22;
	shr.u32 	%r307, %r305, 10;
	add.s32 	%r308, %r307, %r298;
	add.s32 	%r309, %r308, %r306;
	and.b32  	%r310, %r298, %r309;
	not.b32 	%r311, %r309;
	and.b32  	%r312, %r287, %r311;
	or.b32  	%r313, %r312, %r310;
	ld.local.v4.u32 	{%r314, %r315, %r316, %r317}, [%rd3+48];
	add.s32 	%r318, %r313, %r276;
	add.s32 	%r319, %r318, %r314;
	add.s32 	%r320, %r319, 1804603682;
	shl.b32 	%r321, %r320, 7;
	shr.u32 	%r322, %r320, 25;
	add.s32 	%r323, %r322, %r309;
	add.s32 	%r324, %r323, %r321;
	and.b32  	%r325, %r309, %r324;
	not.b32 	%r326, %r324;
	and.b32  	%r327, %r298, %r326;
	or.b32  	%r328, %r327, %r325;
	add.s32 	%r329, %r328, %r287;
	add.s32 	%r330, %r329, %r315;
	add.s32 	%r331, %r330, -40341101;
	shl.b32 	%r332, %r331, 12;
	shr.u32 	%r333, %r331, 20;
	add.s32 	%r334, %r333, %r324;
	add.s32 	%r335, %r334, %r332;
	and.b32  	%r336, %r324, %r335;
	not.b32 	%r337, %r335;
	and.b32  	%r338, %r309, %r337;
	or.b32  	%r339, %r338, %r336;
	add.s32 	%r340, %r339, %r298;
	add.s32 	%r341, %r340, %r316;
	add.s32 	%r342, %r341, -1502002290;
	shl.b32 	%r343, %r342, 17;
	shr.u32 	%r344, %r342, 15;
	add.s32 	%r345, %r344, %r335;
	add.s32 	%r346, %r345, %r343;
	and.b32  	%r347, %r335, %r346;
	not.b32 	%r348, %r346;
	and.b32  	%r349, %r324, %r348;
	or.b32  	%r350, %r349, %r347;
	add.s32 	%r351, %r350, %r309;
	add.s32 	%r352, %r351, %r317;
	add.s32 	%r353, %r352, 1236535329;
	shl.b32 	%r354, %r353, 22;
	shr.u32 	%r355, %r353, 10;
	add.s32 	%r356, %r355, %r346;
	add.s32 	%r357, %r356, %r354;
	and.b32  	%r358, %r335, %r357;
	and.b32  	%r359, %r346, %r337;
	or.b32  	%r360, %r358, %r359;
	add.s32 	%r361, %r360, %r324;
	add.s32 	%r362, %r361, %r178;
	add.s32 	%r363, %r362, -165796510;
	shl.b32 	%r364, %r363, 5;
	shr.u32 	%r365, %r363, 27;
	add.s32 	%r366, %r365, %r357;
	add.s32 	%r367, %r366, %r364;
	and.b32  	%r368, %r346, %r367;
	and.b32  	%r369, %r357, %r348;
	or.b32  	%r370, %r368, %r369;
	add.s32 	%r371, %r370, %r335;
	add.s32 	%r372, %r371, %r220;
	add.s32 	%r373, %r372, -1069501632;
	shl.b32 	%r374, %r373, 9;
	shr.u32 	%r375, %r373, 23;
	add.s32 	%r376, %r375, %r367;
	add.s32 	%r377, %r376, %r374;
	and.b32  	%r378, %r357, %r377;
	not.b32 	%r379, %r357;
	and.b32  	%r380, %r367, %r379;
	or.b32  	%r381, %r378, %r380;
	add.s32 	%r382, %r381, %r346;
	add.s32 	%r383, %r382, %r269;
	add.s32 	%r384, %r383, 643717713;
	shl.b32 	%r385, %r384, 14;
	shr.u32 	%r386, %r384, 18;
	add.s32 	%r387, %r386, %r377;
	add.s32 	%r388, %r387, %r385;
	and.b32  	%r389, %r367, %r388;
	not.b32 	%r390, %r367;
	and.b32  	%r391, %r377, %r390;
	or.b32  	%r392, %r389, %r391;
	add.s32 	%r393, %r392, %r357;
	add.s32 	%r394, %r393, %r177;
	add.s32 	%r395, %r394, -373897302;
	shl.b32 	%r396, %r395, 20;
	shr.u32 	%r397, %r395, 12;
	add.s32 	%r398, %r397, %r388;
	add.s32 	%r399, %r398, %r396;
	and.b32  	%r400, %r377, %r399;
	not.b32 	%r401, %r377;
	and.b32  	%r402, %r388, %r401;
	or.b32  	%r403, %r400, %r402;
	add.s32 	%r404, %r403, %r367;
	add.s32 	%r405, %r404, %r219;
	add.s32 	%r406, %r405, -701558691;
	shl.b32 	%r407, %r406, 5;
	shr.u32 	%r408, %r406, 27;
	add.s32 	%r409, %r408, %r399;
	add.s32 	%r410, %r409, %r407;
	and.b32  	%r411, %r388, %r410;
	not.b32 	%r412, %r388;
	and.b32  	%r413, %r399, %r412;
	or.b32  	%r414, %r411, %r413;
	add.s32 	%r415, %r414, %r377;
	add.s32 	%r416, %r415, %r268;
	add.s32 	%r417, %r416, 38016083;
	shl.b32 	%r418, %r417, 9;
	shr.u32 	%r419, %r417, 23;
	add.s32 	%r420, %r419, %r410;
	add.s32 	%r421, %r420, %r418;
	and.b32  	%r422, %r399, %r421;
	not.b32 	%r423, %r399;
	and.b32  	%r424, %r410, %r423;
	or.b32  	%r425, %r422, %r424;
	add.s32 	%r426, %r425, %r388;
	add.s32 	%r427, %r426, %r317;
	add.s32 	%r428, %r427, -660478335;
	shl.b32 	%r429, %r428, 14;
	shr.u32 	%r430, %r428, 18;
	add.s32 	%r431, %r430, %r421;
	add.s32 	%r432, %r431, %r429;
	and.b32  	%r433, %r410, %r432;
	not.b32 	%r434, %r410;
	and.b32  	%r435, %r421, %r434;
	or.b32  	%r436, %r433, %r435;
	add.s32 	%r437, %r436, %r399;
	add.s32 	%r438, %r437, %r218;
	add.s32 	%r439, %r438, -405537848;
	shl.b32 	%r440, %r439, 20;
	shr.u32 	%r441, %r439, 12;
	add.s32 	%r442, %r441, %r432;
	add.s32 	%r443, %r442, %r440;
	and.b32  	%r444, %r421, %r443;
	not.b32 	%r445, %r421;
	and.b32  	%r446, %r432, %r445;
	or.b32  	%r447, %r444, %r446;
	add.s32 	%r448, %r447, %r410;
	add.s32 	%r449, %r448, %r267;
	add.s32 	%r450, %r449, 568446438;
	shl.b32 	%r451, %r450, 5;
	shr.u32 	%r452, %r450, 27;
	add.s32 	%r453, %r452, %r443;
	add.s32 	%r454, %r453, %r451;
	and.b32  	%r455, %r432, %r454;
	not.b32 	%r456, %r432;
	and.b32  	%r457, %r443, %r456;
	or.b32  	%r458, %r455, %r457;
	add.s32 	%r459, %r458, %r421;
	add.s32 	%r460, %r459, %r316;
	add.s32 	%r461, %r460, -1019803690;
	shl.b32 	%r462, %r461, 9;
	shr.u32 	%r463, %r461, 23;
	add.s32 	%r464, %r463, %r454;
	add.s32 	%r465, %r464, %r462;
	and.b32  	%r466, %r443, %r465;
	not.b32 	%r467, %r443;
	and.b32  	%r468, %r454, %r467;
	or.b32  	%r469, %r466, %r468;
	add.s32 	%r470, %r469, %r432;
	add.s32 	%r471, %r470, %r180;
	add.s32 	%r472, %r471, -187363961;
	shl.b32 	%r473, %r472, 14;
	shr.u32 	%r474, %r472, 18;
	add.s32 	%r475, %r474, %r465;
	add.s32 	%r476, %r475, %r473;
	and.b32  	%r477, %r454, %r476;
	not.b32 	%r478, %r454;
	and.b32  	%r479, %r465, %r478;
	or.b32  	%r480, %r477, %r479;
	add.s32 	%r481, %r480, %r443;
	add.s32 	%r482, %r481, %r266;
	add.s32 	%r483, %r482, 1163531501;
	shl.b32 	%r484, %r483, 20;
	shr.u32 	%r485, %r483, 12;
	add.s32 	%r486, %r485, %r476;
	add.s32 	%r487, %r486, %r484;
	and.b32  	%r488, %r465, %r487;
	not.b32 	%r489, %r465;
	and.b32  	%r490, %r476, %r489;
	or.b32  	%r491, %r488, %r490;
	add.s32 	%r492, %r491, %r454;
	add.s32 	%r493, %r492, %r315;
	add.s32 	%r494, %r493, -1444681467;
	shl.b32 	%r495, %r494, 5;
	shr.u32 	%r496, %r494, 27;
	add.s32 	%r497, %r496, %r487;
	add.s32 	%r498, %r497, %r495;
	and.b32  	%r499, %r476, %r498;
	not.b32 	%r500, %r476;
	and.b32  	%r501, %r487, %r500;
	or.b32  	%r502, %r499, %r501;
	add.s32 	%r503, %r502, %r465;
	add.s32 	%r504, %r503, %r179;
	add.s32 	%r505, %r504, -51403784;
	shl.b32 	%r506, %r505, 9;
	shr.u32 	%r507, %r505, 23;
	add.s32 	%r508, %r507, %r498;
	add.s32 	%r509, %r508, %r506;
	and.b32  	%r510, %r487, %r509;
	not.b32 	%r511, %r487;
	and.b32  	%r512, %r498, %r511;
	or.b32  	%r513, %r510, %r512;
	add.s32 	%r514, %r513, %r476;
	add.s32 	%r515, %r514, %r221;
	add.s32 	%r516, %r515, 1735328473;
	shl.b32 	%r517, %r516, 14;
	shr.u32 	%r518, %r516, 18;
	add.s32 	%r519, %r518, %r509;
	add.s32 	%r520, %r519, %r517;
	and.b32  	%r521, %r498, %r520;
	not.b32 	%r522, %r498;
	and.b32  	%r523, %r509, %r522;
	or.b32  	%r524, %r521, %r523;
	add.s32 	%r525, %r524, %r487;
	add.s32 	%r526, %r525, %r314;
	add.s32 	%r527, %r526, -1926607734;
	shl.b32 	%r528, %r527, 20;
	shr.u32 	%r529, %r527, 12;
	add.s32 	%r530, %r529, %r520;
	add.s32 	%r531, %r530, %r528;
	xor.b32  	%r532, %r520, %r531;
	xor.b32  	%r533, %r532, %r509;
	add.s32 	%r534, %r533, %r498;
	add.s32 	%r535, %r534, %r219;
	add.s32 	%r536, %r535, -378558;
	shl.b32 	%r537, %r536, 4;
	shr.u32 	%r538, %r536, 28;
	add.s32 	%r539, %r538, %r531;
	add.s32 	%r540, %r539, %r537;
	xor.b32  	%r541, %r531, %r540;
	xor.b32  	%r542, %r541, %r520;
	add.s32 	%r543, %r542, %r509;
	add.s32 	%r544, %r543, %r266;
	add.s32 	%r545, %r544, -2022574463;
	shl.b32 	%r546, %r545, 11;
	shr.u32 	%r547, %r545, 21;
	add.s32 	%r548, %r547, %r540;
	add.s32 	%r549, %r548, %r546;
	xor.b32  	%r550, %r540, %r549;
	xor.b32  	%r551, %r550, %r531;
	add.s32 	%r552, %r551, %r520;
	add.s32 	%r553, %r552, %r269;
	add.s32 	%r554, %r553, 1839030562;
	shl.b32 	%r555, %r554, 16;
	shr.u32 	%r556, %r554, 16;
	add.s32 	%r557, %r556, %r549;
	add.s32 	%r558, %r557, %r555;
	xor.b32  	%r559, %r549, %r558;
	xor.b32  	%r560, %r559, %r540;
	add.s32 	%r561, %r560, %r531;
	add.s32 	%r562, %r561, %r316;
	add.s32 	%r563, %r562, -35309556;
	shl.b32 	%r564, %r563, 23;
	shr.u32 	%r565, %r563, 9;
	add.s32 	%r566, %r565, %r558;
	add.s32 	%r567, %r566, %r564;
	xor.b32  	%r568, %r558, %r567;
	xor.b32  	%r569, %r568, %r549;
	add.s32 	%r570, %r569, %r540;
	add.s32 	%r571, %r570, %r178;
	add.s32 	%r572, %r571, -1530992060;
	shl.b32 	%r573, %r572, 4;
	shr.u32 	%r574, %r572, 28;
	add.s32 	%r575, %r574, %r567;
	add.s32 	%r576, %r575, %r573;
	xor.b32  	%r577, %r567, %r576;
	xor.b32  	%r578, %r577, %r558;
	add.s32 	%r579, %r578, %r549;
	add.s32 	%r580, %r579, %r218;
	add.s32 	%r581, %r580, 1272893353;
	shl.b32 	%r582, %r581, 11;
	shr.u32 	%r583, %r581, 21;
	add.s32 	%r584, %r583, %r576;
	add.s32 	%r585, %r584, %r582;
	xor.b32  	%r586, %r576, %r585;
	xor.b32  	%r587, %r586, %r567;
	add.s32 	%r588, %r587, %r558;
	add.s32 	%r589, %r588, %r221;
	add.s32 	%r590, %r589, -155497632;
	shl.b32 	%r591, %r590, 16;
	shr.u32 	%r592, %r590, 16;
	add.s32 	%r593, %r592, %r585;
	add.s32 	%r594, %r593, %r591;
	xor.b32  	%r595, %r585, %r594;
	xor.b32  	%r596, %r595, %r576;
	add.s32 	%r597, %r596, %r567;
	add.s32 	%r598, %r597, %r268;
	add.s32 	%r599, %r598, -1094730640;
	shl.b32 	%r600, %r599, 23;
	shr.u32 	%r601, %r599, 9;
	add.s32 	%r602, %r601, %r594;
	add.s32 	%r603, %r602, %r600;
	xor.b32  	%r604, %r594, %r603;
	xor.b32  	%r605, %r604, %r585;
	add.s32 	%r606, %r605, %r576;
	add.s32 	%r607, %r606, %r315;
	add.s32 	%r608, %r607, 681279174;
	shl.b32 	%r609, %r608, 4;
	shr.u32 	%r610, %r608, 28;
	add.s32 	%r611, %r610, %r603;
	add.s32 	%r612, %r611, %r609;
	xor.b32  	%r613, %r603, %r612;
	xor.b32  	%r614, %r613, %r594;
	add.s32 	%r615, %r614, %r585;
	add.s32 	%r616, %r615, %r177;
	add.s32 	%r617, %r616, -358537222;
	shl.b32 	%r618, %r617, 11;
	shr.u32 	%r619, %r617, 21;
	add.s32 	%r620, %r619, %r612;
	add.s32 	%r621, %r620, %r618;
	xor.b32  	%r622, %r612, %r621;
	xor.b32  	%r623, %r622, %r603;
	add.s32 	%r624, %r623, %r594;
	add.s32 	%r625, %r624, %r180;
	add.s32 	%r626, %r625, -722521979;
	shl.b32 	%r627, %r626, 16;
	shr.u32 	%r628, %r626, 16;
	add.s32 	%r629, %r628, %r621;
	add.s32 	%r630, %r629, %r627;
	xor.b32  	%r631, %r621, %r630;
	xor.b32  	%r632, %r631, %r612;
	add.s32 	%r633, %r632, %r603;
	add.s32 	%r634, %r633, %r220;
	add.s32 	%r635, %r634, 76029189;
	shl.b32 	%r636, %r635, 23;
	shr.u32 	%r637, %r635, 9;
	add.s32 	%r638, %r637, %r630;
	add.s32 	%r639, %r638, %r636;
	xor.b32  	%r640, %r630, %r639;
	xor.b32  	%r641, %r640, %r621;
	add.s32 	%r642, %r641, %r612;
	add.s32 	%r643, %r642, %r267;
	add.s32 	%r644, %r643, -640364487;
	shl.b32 	%r645, %r644, 4;
	shr.u32 	%r646, %r644, 28;
	add.s32 	%r647, %r646, %r639;
	add.s32 	%r648, %r647, %r645;
	xor.b32  	%r649, %r639, %r648;
	xor.b32  	%r650, %r649, %r630;
	add.s32 	%r651, %r650, %r621;
	add.s32 	%r652, %r651, %r314;
	add.s32 	%r653, %r652, -421815835;
	shl.b32 	%r654, %r653, 11;
	shr.u32 	%r655, %r653, 21;
	add.s32 	%r656, %r655, %r648;
	add.s32 	%r657, %r656, %r654;
	xor.b32  	%r658, %r648, %r657;
	xor.b32  	%r659, %r658, %r639;
	add.s32 	%r660, %r659, %r630;
	add.s32 	%r661, %r660, %r317;
	add.s32 	%r662, %r661, 530742520;
	shl.b32 	%r663, %r662, 16;
	shr.u32 	%r664, %r662, 16;
	add.s32 	%r665, %r664, %r657;
	add.s32 	%r666, %r665, %r663;
	xor.b32  	%r667, %r657, %r666;
	xor.b32  	%r668, %r667, %r648;
	add.s32 	%r669, %r668, %r639;
	add.s32 	%r670, %r669, %r179;
	add.s32 	%r671, %r670, -995338651;
	shl.b32 	%r672, %r671, 23;
	shr.u32 	%r673, %r671, 9;
	add.s32 	%r674, %r673, %r666;
	add.s32 	%r675, %r674, %r672;
	not.b32 	%r676, %r657;
	or.b32  	%r677, %r675, %r676;
	xor.b32  	%r678, %r677, %r666;
	add.s32 	%r679, %r678, %r648;
	add.s32 	%r680, %r679, %r177;
	add.s32 	%r681, %r680, -198630844;
	shl.b32 	%r682, %r681, 6;
	shr.u32 	%r683, %r681, 26;
	add.s32 	%r684, %r683, %r675;
	add.s32 	%r685, %r684, %r682;
	not.b32 	%r686, %r666;
	or.b32  	%r687, %r685, %r686;
	xor.b32  	%r688, %r687, %r675;
	add.s32 	%r689, %r688, %r657;
	add.s32 	%r690, %r689, %r221;
	add.s32 	%r691, %r690, 1126891415;
	shl.b32 	%r692, %r691, 10;
	shr.u32 	%r693, %r691, 22;
	add.s32 	%r694, %r693, %r685;
	add.s32 	%r695, %r694, %r692;
	not.b32 	%r696, %r675;
	or.b32  	%r697, %r695, %r696;
	xor.b32  	%r698, %r697, %r685;
	add.s32 	%r699, %r698, %r666;
	add.s32 	%r700, %r699, %r316;
	add.s32 	%r701, %r700, -1416354905;
	shl.b32 	%r702, %r701, 15;
	shr.u32 	%r703, %r701, 17;
	add.s32 	%r704, %r703, %r695;
	add.s32 	%r705, %r704, %r702;
	not.b32 	%r706, %r685;
	or.b32  	%r707, %r705, %r706;
	xor.b32  	%r708, %r707, %r695;
	add.s32 	%r709, %r708, %r675;
	add.s32 	%r710, %r709, %r219;
	add.s32 	%r711, %r710, -57434055;
	shl.b32 	%r712, %r711, 21;
	shr.u32 	%r713, %r711, 11;
	add.s32 	%r714, %r713, %r705;
	add.s32 	%r715, %r714, %r712;
	not.b32 	%r716, %r695;
	or.b32  	%r717, %r715, %r716;
	xor.b32  	%r718, %r717, %r705;
	add.s32 	%r719, %r718, %r685;
	add.s32 	%r720, %r719, %r314;
	add.s32 	%r721, %r720, 1700485571;
	shl.b32 	%r722, %r721, 6;
	shr.u32 	%r723, %r721, 26;
	add.s32 	%r724, %r723, %r715;
	add.s32 	%r725, %r724, %r722;
	not.b32 	%r726, %r705;
	or.b32  	%r727, %r725, %r726;
	xor.b32  	%r728, %r727, %r715;
	add.s32 	%r729, %r728, %r695;
	add.s32 	%r730, %r729, %r180;
	add.s32 	%r731, %r730, -1894986606;
	shl.b32 	%r732, %r731, 10;
	shr.u32 	%r733, %r731, 22;
	add.s32 	%r734, %r733, %r725;
	add.s32 	%r735, %r734, %r732;
	not.b32 	%r736, %r715;
	or.b32  	%r737, %r735, %r736;
	xor.b32  	%r738, %r737, %r725;
	add.s32 	%r739, %r738, %r705;
	add.s32 	%r740, %r739, %r268;
	add.s32 	%r741, %r740, -1051523;
	shl.b32 	%r742, %r741, 15;
	shr.u32 	%r743, %r741, 17;
	add.s32 	%r744, %r743, %r735;
	add.s32 	%r745, %r744, %r742;
	not.b32 	%r746, %r725;
	or.b32  	%r747, %r745, %r746;
	xor.b32  	%r748, %r747, %r735;
	add.s32 	%r749, %r748, %r715;
	add.s32 	%r750, %r749, %r178;
	add.s32 	%r751, %r750, -2054922799;
	shl.b32 	%r752, %r751, 21;
	shr.u32 	%r753, %r751, 11;
	add.s32 	%r754, %r753, %r745;
	add.s32 	%r755, %r754, %r752;
	not.b32 	%r756, %r735;
	or.b32  	%r757, %r755, %r756;
	xor.b32  	%r758, %r757, %r745;
	add.s32 	%r759, %r758, %r725;
	add.s32 	%r760, %r759, %r266;
	add.s32 	%r761, %r760, 1873313359;
	shl.b32 	%r762, %r761, 6;
	shr.u32 	%r763, %r761, 26;
	add.s32 	%r764, %r763, %r755;
	add.s32 	%r765, %r764, %r762;
	not.b32 	%r766, %r745;
	or.b32  	%r767, %r765, %r766;
	xor.b32  	%r768, %r767, %r755;
	add.s32 	%r769, %r768, %r735;
	add.s32 	%r770, %r769, %r317;
	add.s32 	%r771, %r770, -30611744;
	shl.b32 	%r772, %r771, 10;
	shr.u32 	%r773, %r771, 22;
	add.s32 	%r774, %r773, %r765;
	add.s32 	%r775, %r774, %r772;
	not.b32 	%r776, %r755;
	or.b32  	%r777, %r775, %r776;
	xor.b32  	%r778, %r777, %r765;
	add.s32 	%r779, %r778, %r745;
	add.s32 	%r780, %r779, %r220;
	add.s32 	%r781, %r780, -1560198380;
	shl.b32 	%r782, %r781, 15;
	shr.u32 	%r783, %r781, 17;
	add.s32 	%r784, %r783, %r775;
	add.s32 	%r785, %r784, %r782;
	not.b32 	%r786, %r765;
	or.b32  	%r787, %r785, %r786;
	xor.b32  	%r788, %r787, %r775;
	add.s32 	%r789, %r788, %r755;
	add.s32 	%r790, %r789, %r315;
	add.s32 	%r791, %r790, 1309151649;
	shl.b32 	%r792, %r791, 21;
	shr.u32 	%r793, %r791, 11;
	add.s32 	%r794, %r793, %r785;
	add.s32 	%r795, %r794, %r792;
	not.b32 	%r796, %r775;
	or.b32  	%r797, %r795, %r796;
	xor.b32  	%r798, %r797, %r785;
	add.s32 	%r799, %r798, %r765;
	add.s32 	%r800, %r799, %r218;
	add.s32 	%r801, %r800, -145523070;
	shl.b32 	%r802, %r801, 6;
	shr.u32 	%r803, %r801, 26;
	add.s32 	%r804, %r803, %r795;
	add.s32 	%r805, %r804, %r802;
	not.b32 	%r806, %r785;
	or.b32  	%r807, %r805, %r806;
	xor.b32  	%r808, %r807, %r795;
	add.s32 	%r809, %r808, %r775;
	add.s32 	%r810, %r809, %r269;
	add.s32 	%r811, %r810, -1120210379;
	shl.b32 	%r812, %r811, 10;
	shr.u32 	%r813, %r811, 22;
	add.s32 	%r814, %r813, %r805;
	add.s32 	%r815, %r814, %r812;
	not.b32 	%r816, %r795;
	or.b32  	%r817, %r815, %r816;
	xor.b32  	%r818, %r817, %r805;
	add.s32 	%r819, %r818, %r785;
	add.s32 	%r820, %r819, %r179;
	add.s32 	%r821, %r820, 718787259;
	shl.b32 	%r822, %r821, 15;
	shr.u32 	%r823, %r821, 17;
	add.s32 	%r824, %r823, %r815;
	add.s32 	%r825, %r824, %r822;
	not.b32 	%r826, %r805;
	or.b32  	%r827, %r825, %r826;
	xor.b32  	%r828, %r827, %r815;
	add.s32 	%r829, %r828, %r795;
	add.s32 	%r830, %r829, %r267;
	add.s32 	%r831, %r830, -343485551;
	shl.b32 	%r832, %r831, 21;
	shr.u32 	%r833, %r831, 11;
	add.s32 	%r834, %r833, %r825;
	add.s32 	%r835, %r834, %r832;
	add.s32 	%r836, %r805, 1732584193;
	cvt.u64.u32 	%rd235, %r836;
	add.s32 	%r837, %r835, -271733879;
	add.s32 	%r838, %r825, -1732584194;
	add.s32 	%r839, %r815, 271733878;
	cvt.u16.u32 	%rs99, %r836;
	and.b16  	%rs100, %rs99, 240;
	shr.u16 	%rs101, %rs100, 4;
	cvt.u64.u16 	%rd236, %rs101;
	mov.u64 	%rd237, $str;
	add.s64 	%rd238, %rd237, %rd236;
	ld.global.nc.u8 	%rs102, [%rd238];
	cvt.u16.u8 	%rs196, %rs102;
	and.b64  	%rd239, %rd235, 15;
	add.s64 	%rd240, %rd237, %rd239;
	ld.global.nc.u8 	%rs103, [%rd240];
	cvt.u16.u8 	%rs2, %rs103;
	shr.u32 	%r840, %r836, 12;
	and.b32  	%r841, %r840, 15;
	cvt.u64.u32 	%rd241, %r841;
	add.s64 	%rd242, %rd237, %rd241;
	ld.global.nc.u8 	%rs104, [%rd242];
	cvt.u16.u8 	%rs3, %rs104;
	shr.u32 	%r842, %r836, 8;
	and.b32  	%r843, %r842, 15;
	cvt.u64.u32 	%rd243, %r843;
	add.s64 	%rd244, %rd237, %rd243;
	ld.global.nc.u8 	%rs105, [%rd244];
	cvt.u16.u8 	%rs4, %rs105;
	shr.u32 	%r844, %r836, 20;
	and.b32  	%r845, %r844, 15;
	cvt.u64.u32 	%rd245, %r845;
	add.s64 	%rd246, %rd237, %rd245;
	ld.global.nc.u8 	%rs106, [%rd246];
	cvt.u16.u8 	%rs5, %rs106;
	shr.u32 	%r846, %r836, 16;
	and.b32  	%r847, %r846, 15;
	cvt.u64.u32 	%rd247, %r847;
	add.s64 	%rd248, %rd237, %rd247;
	ld.global.nc.u8 	%rs107, [%rd248];
	cvt.u16.u8 	%rs6, %rs107;
	shr.u32 	%r848, %r836, 28;
	cvt.u64.u32 	%rd249, %r848;
	add.s64 	%rd250, %rd237, %rd249;
	ld.global.nc.u8 	%rs108, [%rd250];
	cvt.u16.u8 	%rs7, %rs108;
	shr.u32 	%r849, %r836, 24;
	and.b32  	%r850, %r849, 15;
	cvt.u64.u32 	%rd251, %r850;
	add.s64 	%rd252, %rd237, %rd251;
	ld.global.nc.u8 	%rs109, [%rd252];
	cvt.u16.u8 	%rs8, %rs109;
	shr.u32 	%r851, %r837, 4;
	and.b32  	%r852, %r851, 15;
	cvt.u64.u32 	%rd253, %r852;
	add.s64 	%rd254, %rd237, %rd253;
	ld.global.nc.u8 	%rs110, [%rd254];
	cvt.u16.u8 	%rs9, %rs110;
	and.b32  	%r853, %r837, 15;
	cvt.u64.u32 	%rd255, %r853;
	add.s64 	%rd256, %rd237, %rd255;
	ld.global.nc.u8 	%rs111, [%rd256];
	cvt.u16.u8 	%rs10, %rs111;
	shr.u32 	%r854, %r837, 12;
	and.b32  	%r855, %r854, 15;
	cvt.u64.u32 	%rd257, %r855;
	add.s64 	%rd258, %rd237, %rd257;
	ld.global.nc.u8 	%rs112, [%rd258];
	cvt.u16.u8 	%rs11, %rs112;
	shr.u32 	%r856, %r837, 8;
	and.b32  	%r857, %r856, 15;
	cvt.u64.u32 	%rd259, %r857;
	add.s64 	%rd260, %rd237, %rd259;
	ld.global.nc.u8 	%rs113, [%rd260];
	cvt.u16.u8 	%rs12, %rs113;
	shr.u32 	%r858, %r837, 20;
	and.b32  	%r859, %r858, 15;
	cvt.u64.u32 	%rd261, %r859;
	add.s64 	%rd262, %rd237, %rd261;
	ld.global.nc.u8 	%rs114, [%rd262];
	cvt.u16.u8 	%rs13, %rs114;
	shr.u32 	%r860, %r837, 16;
	and.b32  	%r861, %r860, 15;
	cvt.u64.u32 	%rd263, %r861;
	add.s64 	%rd264, %rd237, %rd263;
	ld.global.nc.u8 	%rs115, [%rd264];
	cvt.u16.u8 	%rs14, %rs115;
	shr.u32 	%r862, %r837, 28;
	cvt.u64.u32 	%rd265, %r862;
	add.s64 	%rd266, %rd237, %rd265;
	ld.global.nc.u8 	%rs116, [%rd266];
	cvt.u16.u8 	%rs15, %rs116;
	shr.u32 	%r863, %r837, 24;
	and.b32  	%r864, %r863, 15;
	cvt.u64.u32 	%rd267, %r864;
	add.s64 	%rd268, %rd237, %rd267;
	ld.global.nc.u8 	%rs117, [%rd268];
	cvt.u16.u8 	%rs16, %rs117;
	shr.u32 	%r865, %r838, 4;
	and.b32  	%r866, %r865, 15;
	cvt.u64.u32 	%rd269, %r866;
	add.s64 	%rd270, %rd237, %rd269;
	ld.global.nc.u8 	%rs118, [%rd270];
	cvt.u16.u8 	%rs17, %rs118;
	and.b32  	%r867, %r838, 15;
	cvt.u64.u32 	%rd271, %r867;
	add.s64 	%rd272, %rd237, %rd271;
	ld.global.nc.u8 	%rs119, [%rd272];
	cvt.u16.u8 	%rs18, %rs119;
	shr.u32 	%r868, %r838, 12;
	and.b32  	%r869, %r868, 15;
	cvt.u64.u32 	%rd273, %r869;
	add.s64 	%rd274, %rd237, %rd273;
	ld.global.nc.u8 	%rs120, [%rd274];
	cvt.u16.u8 	%rs19, %rs120;
	shr.u32 	%r870, %r838, 8;
	and.b32  	%r871, %r870, 15;
	cvt.u64.u32 	%rd275, %r871;
	add.s64 	%rd276, %rd237, %rd275;
	ld.global.nc.u8 	%rs121, [%rd276];
	cvt.u16.u8 	%rs20, %rs121;
	shr.u32 	%r872, %r838, 20;
	and.b32  	%r873, %r872, 15;
	cvt.u64.u32 	%rd277, %r873;
	add.s64 	%rd278, %rd237, %rd277;
	ld.global.nc.u8 	%rs122, [%rd278];
	cvt.u16.u8 	%rs21, %rs122;
	shr.u32 	%r874, %r838, 16;
	and.b32  	%r875, %r874, 15;
	cvt.u64.u32 	%rd279, %r875;
	add.s64 	%rd280, %rd237, %rd279;
	ld.global.nc.u8 	%rs123, [%rd280];
	cvt.u16.u8 	%rs22, %rs123;
	shr.u32 	%r876, %r838, 28;
	cvt.u64.u32 	%rd281, %r876;
	add.s64 	%rd282, %rd237, %rd281;
	ld.global.nc.u8 	%rs124, [%rd282];
	cvt.u16.u8 	%rs23, %rs124;
	shr.u32 	%r877, %r838, 24;
	and.b32  	%r878, %r877, 15;
	cvt.u64.u32 	%rd283, %r878;
	add.s64 	%rd284, %rd237, %rd283;
	ld.global.nc.u8 	%rs125, [%rd284];
	cvt.u16.u8 	%rs24, %rs125;
	shr.u32 	%r879, %r839, 4;
	and.b32  	%r880, %r879, 15;
	cvt.u64.u32 	%rd285, %r880;
	add.s64 	%rd286, %rd237, %rd285;
	ld.global.nc.u8 	%rs126, [%rd286];
	cvt.u16.u8 	%rs25, %rs126;
	and.b32  	%r881, %r839, 15;
	cvt.u64.u32 	%rd287, %r881;
	add.s64 	%rd288, %rd237, %rd287;
	ld.global.nc.u8 	%rs127, [%rd288];
	cvt.u16.u8 	%rs26, %rs127;
	shr.u32 	%r882, %r839, 12;
	and.b32  	%r883, %r882, 15;
	cvt.u64.u32 	%rd289, %r883;
	add.s64 	%rd290, %rd237, %rd289;
	ld.global.nc.u8 	%rs128, [%rd290];
	cvt.u16.u8 	%rs27, %rs128;
	shr.u32 	%r884, %r839, 8;
	and.b32  	%r885, %r884, 15;
	cvt.u64.u32 	%rd291, %r885;
	add.s64 	%rd292, %rd237, %rd291;
	ld.global.nc.u8 	%rs129, [%rd292];
	cvt.u16.u8 	%rs28, %rs129;
	shr.u32 	%r886, %r839, 20;
	and.b32  	%r887, %r886, 15;
	cvt.u64.u32 	%rd293, %r887;
	add.s64 	%rd294, %rd237, %rd293;
	ld.global.nc.u8 	%rs130, [%rd294];
	cvt.u16.u8 	%rs29, %rs130;
	shr.u32 	%r888, %r839, 16;
	and.b32  	%r889, %r888, 15;
	cvt.u64.u32 	%rd295, %r889;
	add.s64 	%rd296, %rd237, %rd295;
	ld.global.nc.u8 	%rs131, [%rd296];
	cvt.u16.u8 	%rs30, %rs131;
	shr.u32 	%r890, %r839, 28;
	cvt.u64.u32 	%rd297, %r890;
	add.s64 	%rd298, %rd237, %rd297;
	ld.global.nc.u8 	%rs132, [%rd298];
	cvt.u16.u8 	%rs31, %rs132;
	shr.u32 	%r891, %r839, 24;
	and.b32  	%r892, %r891, 15;
	cvt.u64.u32 	%rd299, %r892;
	add.s64 	%rd300, %rd237, %rd299;
	ld.global.nc.u8 	%rs133, [%rd300];
	cvt.u16.u8 	%rs32, %rs133;
	cvta.to.global.u64 	%rd301, %rd314;
	ld.global.u8 	%rs195, [%rd301];
	setp.ne.s16 	%p36, %rs196, %rs195;
	@%p36 bra 	$L__BB0_105;
	ld.param.u64 	%rd315, [_Z12crack_kernelPKciPcimPiPmS1_m_param_0];
	cvta.to.global.u64 	%rd302, %rd315;
	ld.global.u8 	%rs195, [%rd302+1];
	and.b16  	%rs134, %rs2, 255;
	setp.ne.s16 	%p37, %rs134, %rs195;
	mov.u16 	%rs196, %rs2;
	@%p37 bra 	$L__BB0_105;
	ld.param.u64 	%rd316, [_Z12crack_kernelPKciPcimPiPmS1_m_param_0];
	cvta.to.global.u64 	%rd303, %rd316;
	ld.global.u8 	%rs195, [%rd303+2];
	and.b16  	%rs135, %rs3, 255;
	setp.ne.s16 	%p38, %rs135, %rs195;
	mov.u16 	%rs196, %rs3;
	@%p38 bra 	$L__BB0_105;
	ld.param.u64 	%rd317, [_Z12crack_kernelPKciPcimPiPmS1_m_param_0];
	cvta.to.global.u64 	%rd304, %rd317;
	ld.global.u8 	%rs195, [%rd304+3];
	and.b16  	%rs136, %rs4, 255;
	setp.ne.s16 	%p39, %rs136, %rs195;
	mov.u16 	%rs196, %rs4;
	@%p39 bra 	$L__BB0_105;
	ld.param.u64 	%rd318, [_Z12crack_kernelPKciPcimPiPmS1_m_param_0];
	cvta.to.global.u64 	%rd109, %rd318;
	ld.global.u8 	%rs195, [%rd109+4];
	and.b16  	%rs137, %rs5, 255;
	setp.ne.s16 	%p40, %rs137, %rs195;
	mov.u16 	%rs196, %rs5;
	@%p40 bra 	$L__BB0_105;
	ld.global.u8 	%rs195, [%rd109+5];
	and.b16  	%rs138, %rs6, 255;
	setp.ne.s16 	%p41, %rs138, %rs195;
	mov.u16 	%rs196, %rs6;
	@%p41 bra 	$L__BB0_105;
	ld.global.u8 	%rs195, [%rd109+6];
	and.b16  	%rs139, %rs7, 255;
	setp.ne.s16 	%p42, %rs139, %rs195;
	mov.u16 	%rs196, %rs7;
	@%p42 bra 	$L__BB0_105;
	ld.global.u8 	%rs195, [%rd109+7];
	and.b16  	%rs140, %rs8, 255;
	setp.ne.s16 	%p43, %rs140, %rs195;
	mov.u16 	%rs196, %rs8;
	@%p43 bra 	$L__BB0_105;
	ld.global.u8 	%rs195, [%rd109+8];
	and.b16  	%rs141, %rs9, 255;
	setp.ne.s16 	%p44, %rs141, %rs195;
	mov.u16 	%rs196, %rs9;
	@%p44 bra 	$L__BB0_105;
	ld.global.u8 	%rs195, [%rd109+9];
	and.b16  	%rs142, %rs10, 255;
	setp.ne.s16 	%p45, %rs142, %rs195;
	mov.u16 	%rs196, %rs10;
	@%p45 bra 	$L__BB0_105;
	ld.global.u8 	%rs195, [%rd109+10];
	and.b16  	%rs143, %rs11, 255;
	setp.ne.s16 	%p46, %rs143, %rs195;
	mov.u16 	%rs196, %rs11;
	@%p46 bra 	$L__BB0_105;
	ld.global.u8 	%rs195, [%rd109+11];
	and.b16  	%rs144, %rs12, 255;
	setp.ne.s16 	%p47, %rs144, %rs195;
	mov.u16 	%rs196, %rs12;
	@%p47 bra 	$L__BB0_105;
	ld.global.u8 	%rs195, [%rd109+12];
	and.b16  	%rs145, %rs13, 255;
	setp.ne.s16 	%p48, %rs145, %rs195;
	mov.u16 	%rs196, %rs13;
	@%p48 bra 	$L__BB0_105;
	ld.global.u8 	%rs195, [%rd109+13];
	and.b16  	%rs146, %rs14, 255;
	setp.ne.s16 	%p49, %rs146, %rs195;
	mov.u16 	%rs196, %rs14;
	@%p49 bra 	$L__BB0_105;
	ld.global.u8 	%rs195, [%rd109+14];
	and.b16  	%rs147, %rs15, 255;
	setp.ne.s16 	%p50, %rs147, %rs195;
	mov.u16 	%rs196, %rs15;
	@%p50 bra 	$L__BB0_105;
	ld.global.u8 	%rs195, [%rd109+15];
	and.b16  	%rs148, %rs16, 255;
	setp.ne.s16 	%p51, %rs148, %rs195;
	mov.u16 	%rs196, %rs16;
	@%p51 bra 	$L__BB0_105;
	ld.global.u8 	%rs195, [%rd109+16];
	and.b16  	%rs149, %rs17, 255;
	setp.ne.s16 	%p52, %rs149, %rs195;
	mov.u16 	%rs196, %rs17;
	@%p52 bra 	$L__BB0_105;
	ld.global.u8 	%rs195, [%rd109+17];
	and.b16  	%rs150, %rs18, 255;
	setp.ne.s16 	%p53, %rs150, %rs195;
	mov.u16 	%rs196, %rs18;
	@%p53 bra 	$L__BB0_105;
	ld.global.u8 	%rs195, [%rd109+18];
	and.b16  	%rs151, %rs19, 255;
	setp.ne.s16 	%p54, %rs151, %rs195;
	mov.u16 	%rs196, %rs19;
	@%p54 bra 	$L__BB0_105;
	ld.global.u8 	%rs195, [%rd109+19];
	and.b16  	%rs152, %rs20, 255;
	setp.ne.s16 	%p55, %rs152, %rs195;
	mov.u16 	%rs196, %rs20;
	@%p55 bra 	$L__BB0_105;
	ld.global.u8 	%rs195, [%rd109+20];
	and.b16  	%rs153, %rs21, 255;
	setp.ne.s16 	%p56, %rs153, %rs195;
	mov.u16 	%rs196, %rs21;
	@%p56 bra 	$L__BB0_105;
	ld.global.u8 	%rs195, [%rd109+21];
	and.b16  	%rs154, %rs22, 255;
	setp.ne.s16 	%p57, %rs154, %rs195;
	mov.u16 	%rs196, %rs22;
	@%p57 bra 	$L__BB0_105;
	ld.global.u8 	%rs195, [%rd109+22];
	and.b16  	%rs155, %rs23, 255;
	setp.ne.s16 	%p58, %rs155, %rs195;
	mov.u16 	%rs196, %rs23;
	@%p58 bra 	$L__BB0_105;
	ld.global.u8 	%rs195, [%rd109+23];
	and.b16  	%rs156, %rs24, 255;
	setp.ne.s16 	%p59, %rs156, %rs195;
	mov.u16 	%rs196, %rs24;
	@%p59 bra 	$L__BB0_105;
	ld.global.u8 	%rs195, [%rd109+24];
	and.b16  	%rs157, %rs25, 255;
	setp.ne.s16 	%p60, %rs157, %rs195;
	mov.u16 	%rs196, %rs25;
	@%p60 bra 	$L__BB0_105;
	ld.global.u8 	%rs195, [%rd109+25];
	and.b16  	%rs158, %rs26, 255;
	setp.ne.s16 	%p61, %rs158, %rs195;
	mov.u16 	%rs196, %rs26;
	@%p61 bra 	$L__BB0_105;
	ld.global.u8 	%rs195, [%rd109+26];
	and.b16  	%rs159, %rs27, 255;
	setp.ne.s16 	%p62, %rs159, %rs195;
	mov.u16 	%rs196, %rs27;
	@%p62 bra 	$L__BB0_105;
	ld.global.u8 	%rs195, [%rd109+27];
	and.b16  	%rs160, %rs28, 255;
	setp.ne.s16 	%p63, %rs160, %rs195;
	mov.u16 	%rs196, %rs28;
	@%p63 bra 	$L__BB0_105;
	ld.global.u8 	%rs195, [%rd109+28];
	and.b16  	%rs161, %rs29, 255;
	setp.ne.s16 	%p64, %rs161, %rs195;
	mov.u16 	%rs196, %rs29;
	@%p64 bra 	$L__BB0_105;
	ld.global.u8 	%rs195, [%rd109+29];
	and.b16  	%rs162, %rs30, 255;
	setp.ne.s16 	%p65, %rs162, %rs195;
	mov.u16 	%rs196, %rs30;
	@%p65 bra 	$L__BB0_105;
	ld.global.u8 	%rs195, [%rd109+30];
	and.b16  	%rs163, %rs31, 255;
	setp.ne.s16 	%p66, %rs163, %rs195;
	mov.u16 	%rs196, %rs31;
	@%p66 bra 	$L__BB0_105;
	ld.global.u8 	%rs195, [%rd109+31];
	and.b16  	%rs164, %rs32, 255;
	setp.eq.s16 	%p67, %rs164, %rs195;
	mov.u16 	%rs196, %rs32;
	@%p67 bra 	$L__BB0_106;
$L__BB0_105:
	and.b16  	%rs165, %rs196, 255;
	setp.ne.s16 	%p68, %rs165, %rs195;
	@%p68 bra 	$L__BB0_119;
$L__BB0_106:
	ld.param.u64 	%rd320, [_Z12crack_kernelPKciPcimPiPmS1_m_param_6];
	ld.param.u64 	%rd319, [_Z12crack_kernelPKciPcimPiPmS1_m_param_5];
	ld.param.u32 	%r908, [_Z12crack_kernelPKciPcimPiPmS1_m_param_1];
	cvta.to.global.u64 	%rd305, %rd319;
	mov.b32 	%r893, 1;
	st.global.u32 	[%rd305], %r893;
	cvta.to.global.u64 	%rd306, %rd320;
	st.global.u64 	[%rd306], %rd5;
	setp.lt.s32 	%p69, %r908, 0;
	@%p69 bra 	$L__BB0_119;
	ld.param.u64 	%rd321, [_Z12crack_kernelPKciPcimPiPmS1_m_param_7];
	ld.param.u32 	%r909, [_Z12crack_kernelPKciPcimPiPmS1_m_param_1];
	cvta.to.global.u64 	%rd110, %rd321;
	add.s32 	%r30, %r909, 1;
	and.b32  	%r31, %r30, 15;
	setp.lt.u32 	%p70, %r909, 15;
	mov.b32 	%r922, 0;
	@%p70 bra 	$L__BB0_110;
	and.b32  	%r896, %r30, -16;
	neg.s32 	%r920, %r896;
	add.s64 	%rd360, %rd4, 7;
	add.s64 	%rd359, %rd110, 7;
	mov.b32 	%r922, 0;
$L__BB0_109:
	.pragma "nounroll";
	ld.local.u8 	%rs166, [%rd360+-7];
	st.global.u8 	[%rd359+-7], %rs166;
	ld.local.u8 	%rs167, [%rd360+-6];
	st.global.u8 	[%rd359+-6], %rs167;
	ld.local.u8 	%rs168, [%rd360+-5];
	st.global.u8 	[%rd359+-5], %rs168;
	ld.local.u8 	%rs169, [%rd360+-4];
	st.global.u8 	[%rd359+-4], %rs169;
	ld.local.u8 	%rs170, [%rd360+-3];
	st.global.u8 	[%rd359+-3], %rs170;
	ld.local.u8 	%rs171, [%rd360+-2];
	st.global.u8 	[%rd359+-2], %rs171;
	ld.local.u8 	%rs172, [%rd360+-1];
	st.global.u8 	[%rd359+-1], %rs172;
	ld.local.u8 	%rs173, [%rd360];
	st.global.u8 	[%rd359], %rs173;
	ld.local.u8 	%rs174, [%rd360+1];
	st.global.u8 	[%rd359+1], %rs174;
	ld.local.u8 	%rs175, [%rd360+2];
	st.global.u8 	[%rd359+2], %rs175;
	ld.local.u8 	%rs176, [%rd360+3];
	st.global.u8 	[%rd359+3], %rs176;
	ld.local.u8 	%rs177, [%rd360+4];
	st.global.u8 	[%rd359+4], %rs177;
	ld.local.u8 	%rs178, [%rd360+5];
	st.global.u8 	[%rd359+5], %rs178;
	ld.local.u8 	%rs179, [%rd360+6];
	st.global.u8 	[%rd359+6], %rs179;
	ld.local.u8 	%rs180, [%rd360+7];
	st.global.u8 	[%rd359+7], %rs180;
	ld.local.u8 	%rs181, [%rd360+8];
	st.global.u8 	[%rd359+8], %rs181;
	add.s32 	%r922, %r922, 16;
	add.s32 	%r920, %r920, 16;
	add.s64 	%rd360, %rd360, 16;
	add.s64 	%rd359, %rd359, 16;
	setp.ne.s32 	%p71, %r920, 0;
	@%p71 bra 	$L__BB0_109;
$L__BB0_110:
	setp.eq.s32 	%p72, %r31, 0;
	@%p72 bra 	$L__BB0_119;
	and.b32  	%r38, %r30, 7;
	setp.lt.u32 	%p73, %r31, 8;
	@%p73 bra 	$L__BB0_113;
	cvt.u64.u32 	%rd307, %r922;
	add.s64 	%rd308, %rd4, %rd307;
	ld.local.u8 	%rs182, [%rd308];
	add.s64 	%rd309, %rd110, %rd307;
	st.global.u8 	[%rd309], %rs182;
	ld.local.u8 	%rs183, [%rd308+1];
	st.global.u8 	[%rd309+1], %rs183;
	ld.local.u8 	%rs184, [%rd308+2];
	st.global.u8 	[%rd309+2], %rs184;
	ld.local.u8 	%rs185, [%rd308+3];
	st.global.u8 	[%rd309+3], %rs185;
	ld.local.u8 	%rs186, [%rd308+4];
	st.global.u8 	[%rd309+4], %rs186;
	ld.local.u8 	%rs187, [%rd308+5];
	st.global.u8 	[%rd309+5], %rs187;
	ld.local.u8 	%rs188, [%rd308+6];
	st.global.u8 	[%rd309+6], %rs188;
	ld.local.u8 	%rs189, [%rd308+7];
	st.global.u8 	[%rd309+7], %rs189;
	add.s32 	%r922, %r922, 8;
$L__BB0_113:
	setp.eq.s32 	%p74, %r38, 0;
	@%p74 bra 	$L__BB0_119;
	and.b32  	%r41, %r30, 3;
	setp.lt.u32 	%p75, %r38, 4;
	@%p75 bra 	$L__BB0_116;
	cvt.u64.u32 	%rd310, %r922;
	add.s64 	%rd311, %rd4, %rd310;
	ld.local.u8 	%rs190, [%rd311];
	add.s64 	%rd312, %rd110, %rd310;
	st.global.u8 	[%rd312], %rs190;
	ld.local.u8 	%rs191, [%rd311+1];
	st.global.u8 	[%rd312+1], %rs191;
	ld.local.u8 	%rs192, [%rd311+2];
	st.global.u8 	[%rd312+2], %rs192;
	ld.local.u8 	%rs193, [%rd311+3];
	st.global.u8 	[%rd312+3], %rs193;
	add.s32 	%r922, %r922, 4;
$L__BB0_116:
	setp.eq.s32 	%p76, %r41, 0;
	@%p76 bra 	$L__BB0_119;
	cvt.u64.u32 	%rd313, %r922;
	add.s64 	%rd362, %rd110, %rd313;
	add.s64 	%rd361, %rd4, %rd313;
	neg.s32 	%r925, %r41;
$L__BB0_118:
	.pragma "nounroll";
	ld.local.u8 	%rs194, [%rd361];
	st.global.u8 	[%rd362], %rs194;
	add.s64 	%rd362, %rd362, 1;
	add.s64 	%rd361, %rd361, 1;
	add.s32 	%r925, %r925, 1;
	setp.ne.s32 	%p77, %r925, 0;
	@%p77 bra 	$L__BB0_118;
$L__BB0_119:
	ret;

}


// ===== COMPILED SASS (sm_100) =====

	.target	sm_100

	.elftype	@"ET_EXEC"


//--------------------- .note.nv.tkinfo           --------------------------
	.section	.note.nv.tkinfo,"",@"SHT_NOTE"
	.sectionflags	@"SHF_NOTE_NV_TKINFO"
	.tkinfo
        /*0018*/ 	.word	0x00000002
        /*0030*/ 	.string	""
        /*0030*/ 	.string	"ptxas"
        /*0030*/ 	.string	"Cuda compilation tools, release 13.0, V13.0.88"
        /*0030*/ 	.string	"Build cuda_13.0.r13.0/compiler.36424714_0"
        /*0030*/ 	.string	"-arch sm_100 -m 64 "



//--------------------- .note.nv.cuinfo           --------------------------
	.section	.note.nv.cuinfo,"",@"SHT_NOTE"
	.sectionflags	@"SHF_NOTE_NV_CUINFO"
        /*0018*/ 	.short	0x0002
        /*001a*/ 	.short	0x0064
        /*001c*/ 	.short	0x0082
	.zero		2


//--------------------- .nv.info                  --------------------------
	.section	.nv.info,"",@"SHT_CUDA_INFO"
	.align	4


	//----- nvinfo : EIATTR_REGCOUNT
	.align		4
        /*0000*/ 	.byte	0x04, 0x2f
        /*0002*/ 	.short	(.L_4 - .L_3)
	.align		4
.L_3:
        /*0004*/ 	.word	index@(_Z12crack_kernelPKciPcimPiPmS1_m)
        /*0008*/ 	.word	0x0000004c


	//----- nvinfo : EIATTR_FRAME_SIZE
	.align		4
.L_4:
        /*000c*/ 	.byte	0x04, 0x11
        /*000e*/ 	.short	(.L_6 - .L_5)
	.align		4
.L_5:
        /*0010*/ 	.word	index@($__internal_1_$__cuda_sm20_rem_u64)
        /*0014*/ 	.word	0x00000050


	//----- nvinfo : EIATTR_FRAME_SIZE
	.align		4
.L_6:
        /*0018*/ 	.byte	0x04, 0x11
        /*001a*/ 	.short	(.L_8 - .L_7)
	.align		4
.L_7:
        /*001c*/ 	.word	index@($__internal_0_$__cuda_sm20_div_u64)
        /*0020*/ 	.word	0x00000050


	//----- nvinfo : EIATTR_FRAME_SIZE
	.align		4
.L_8:
        /*0024*/ 	.byte	0x04, 0x11
        /*0026*/ 	.short	(.L_10 - .L_9)
	.align		4
.L_9:
        /*0028*/ 	.word	index@(_Z12crack_kernelPKciPcimPiPmS1_m)
        /*002c*/ 	.word	0x00000050


	//----- nvinfo : EIATTR_MIN_STACK_SIZE
	.align		4
.L_10:
        /*0030*/ 	.byte	0x04, 0x12
        /*0032*/ 	.short	(.L_12 - .L_11)
	.align		4
.L_11:
        /*0034*/ 	.word	index@(_Z12crack_kernelPKciPcimPiPmS1_m)
        /*0038*/ 	.word	0x00000050
.L_12:


//--------------------- .nv.compat                --------------------------
	.section	.nv.compat,"",@"SHT_CUDA_COMPAT_INFO"
	.align	4
        /*0000*/ 	.byte	0x02, 0x09, 0x00, 0x00, 0x02, 0x02, 0x01, 0x00, 0x02, 0x05, 0x05, 0x00, 0x03, 0x07, 0x01, 0x01
        /*0010*/ 	.byte	0x02, 0x03, 0x00, 0x00, 0x02, 0x06, 0x01, 0x00, 0x04, 0x0b, 0x08, 0x00, 0x09, 0x00, 0x00, 0x00
        /*0020*/ 	.byte	0x00, 0x00, 0x00, 0x00


//--------------------- .nv.info._Z12crack_kernelPKciPcimPiPmS1_m --------------------------
	.section	.nv.info._Z12crack_kernelPKciPcimPiPmS1_m,"",@"SHT_CUDA_INFO"
	.sectionflags	@""
	.align	4


	//----- nvinfo : EIATTR_CUDA_API_VERSION
	.align		4
        /*0000*/ 	.byte	0x04, 0x37
        /*0002*/ 	.short	(.L_14 - .L_13)
.L_13:
        /*0004*/ 	.word	0x00000082


	//----- nvinfo : EIATTR_KPARAM_INFO
	.align		4
.L_14:
        /*0008*/ 	.byte	0x04, 0x17
        /*000a*/ 	.short	(.L_16 - .L_15)
.L_15:
        /*000c*/ 	.word	0x00000000
        /*0010*/ 	.short	0x0008
        /*0012*/ 	.short	0x0040
        /*0014*/ 	.byte	0x00, 0xf0, 0x21, 0x00


	//----- nvinfo : EIATTR_KPARAM_INFO
	.align		4
.L_16:
        /*0018*/ 	.byte	0x04, 0x17
        /*001a*/ 	.short	(.L_18 - .L_17)
.L_17:
        /*001c*/ 	.word	0x00000000
        /*0020*/ 	.short	0x0007
        /*0022*/ 	.short	0x0038
        /*0024*/ 	.byte	0x00, 0xf5, 0x21, 0x00


	//----- nvinfo : EIATTR_KPARAM_INFO
	.align		4
.L_18:
        /*0028*/ 	.byte	0x04, 0x17
        /*002a*/ 	.short	(.L_20 - .L_19)
.L_19:
        /*002c*/ 	.word	0x00000000
        /*0030*/ 	.short	0x0006
        /*0032*/ 	.short	0x0030
        /*0034*/ 	.byte	0x00, 0xf5, 0x21, 0x00


	//----- nvinfo : EIATTR_KPARAM_INFO
	.align		4
.L_20:
        /*0038*/ 	.byte	0x04, 0x17
        /*003a*/ 	.short	(.L_22 - .L_21)
.L_21:
        /*003c*/ 	.word	0x00000000
        /*0040*/ 	.short	0x0005
        /*0042*/ 	.short	0x0028
        /*0044*/ 	.byte	0x00, 0xf5, 0x21, 0x00


	//----- nvinfo : EIATTR_KPARAM_INFO
	.align		4
.L_22:
        /*0048*/ 	.byte	0x04, 0x17
        /*004a*/ 	.short	(.L_24 - .L_23)
.L_23:
        /*004c*/ 	.word	0x00000000
        /*0050*/ 	.short	0x0004
        /*0052*/ 	.short	0x0020
        /*0054*/ 	.byte	0x00, 0xf0, 0x21, 0x00


	//----- nvinfo : EIATTR_KPARAM_INFO
	.align		4
.L_24:
        /*0058*/ 	.byte	0x04, 0x17
        /*005a*/ 	.short	(.L_26 - .L_25)
.L_25:
        /*005c*/ 	.word	0x00000000
        /*0060*/ 	.short	0x0003
        /*0062*/ 	.short	0x0018
        /*0064*/ 	.byte	0x00, 0xf0, 0x11, 0x00


	//----- nvinfo : EIATTR_KPARAM_INFO
	.align		4
.L_26:
        /*0068*/ 	.byte	0x04, 0x17
        /*006a*/ 	.short	(.L_28 - .L_27)
.L_27:
        /*006c*/ 	.word	0x00000000
        /*0070*/ 	.short	0x0002
        /*0072*/ 	.short	0x0010
        /*0074*/ 	.byte	0x00, 0xf5, 0x21, 0x00


	//----- nvinfo : EIATTR_KPARAM_INFO
	.align		4
.L_28:
        /*0078*/ 	.byte	0x04, 0x17
        /*007a*/ 	.short	(.L_30 - .L_29)
.L_29:
        /*007c*/ 	.word	0x00000000
        /*0080*/ 	.short	0x0001
        /*0082*/ 	.short	0x0008
        /*0084*/ 	.byte	0x00, 0xf0, 0x11, 0x00


	//----- nvinfo : EIATTR_KPARAM_INFO
	.align		4
.L_30:
        /*0088*/ 	.byte	0x04, 0x17
        /*008a*/ 	.short	(.L_32 - .L_31)
.L_31:
        /*008c*/ 	.word	0x00000000
        /*0090*/ 	.short	0x0000
        /*0092*/ 	.short	0x0000
        /*0094*/ 	.byte	0x00, 0xf5, 0x21, 0x00


	//----- nvinfo : EIATTR_SPARSE_MMA_MASK
	.align		4
.L_32:
        /*0098*/ 	.byte	0x03, 0x50
        /*009a*/ 	.short	0x0000


	//----- nvinfo : EIATTR_MAXREG_COUNT
	.align		4
        /*009c*/ 	.byte	0x03, 0x1b
        /*009e*/ 	.short	0x00ff


	//----- nvinfo : EIATTR_MERCURY_ISA_VERSION
	.align		4
        /*00a0*/ 	.byte	0x03, 0x5f
        /*00a2*/ 	.short	0x0101


	//----- nvinfo : EIATTR_VRC_CTA_INIT_COUNT
	.align		4
        /*00a4*/ 	.byte	0x02, 0x4a
	.zero		1
	.zero		1


	//----- nvinfo : EIATTR_EXIT_INSTR_OFFSETS
	.align		4
        /*00a8*/ 	.byte	0x04, 0x1c
        /*00aa*/ 	.short	(.L_34 - .L_33)


	//   ....[0]....
.L_33:
        /*00ac*/ 	.word	0x000000d0


	//   ....[1]....
        /*00b0*/ 	.word	0x00000120


	//   ....[2]....
        /*00b4*/ 	.word	0x00005c20


	//   ....[3]....
        /*00b8*/ 	.word	0x00005ca0


	//   ....[4]....
        /*00bc*/ 	.word	0x00006030


	//   ....[5]....
        /*00c0*/ 	.word	0x000061d0


	//   ....[6]....
        /*00c4*/ 	.word	0x000062f0


	//   ....[7]....
        /*00c8*/ 	.word	0x000063f0


	//----- nvinfo : EIATTR_CRS_STACK_SIZE
	.align		4
.L_34:
        /*00cc*/ 	.byte	0x04, 0x1e
        /*00ce*/ 	.short	(.L_36 - .L_35)
.L_35:
        /*00d0*/ 	.word	0x00000000


	//----- nvinfo : EIATTR_CBANK_PARAM_SIZE
	.align		4
.L_36:
        /*00d4*/ 	.byte	0x03, 0x19
        /*00d6*/ 	.short	0x0048


	//----- nvinfo : EIATTR_PARAM_CBANK
	.align		4
        /*00d8*/ 	.byte	0x04, 0x0a
        /*00da*/ 	.short	(.L_38 - .L_37)
	.align		4
.L_37:
        /*00dc*/ 	.word	index@(.nv.constant0._Z12crack_kernelPKciPcimPiPmS1_m)
        /*00e0*/ 	.short	0x0380
        /*00e2*/ 	.short	0x0048


	//----- nvinfo : EIATTR_SW_WAR
	.align		4
.L_38:
        /*00e4*/ 	.byte	0x04, 0x36
        /*00e6*/ 	.short	(.L_40 - .L_39)
.L_39:
        /*00e8*/ 	.word	0x00000008
.L_40:


//--------------------- .nv.callgraph             --------------------------
	.section	.nv.callgraph,"",@"SHT_CUDA_CALLGRAPH"
	.align	4
	.sectionentsize	8
	.align		4
        /*0000*/ 	.word	0x00000000
	.align		4
        /*0004*/ 	.word	0xffffffff
	.align		4
        /*0008*/ 	.word	0x00000000
	.align		4
        /*000c*/ 	.word	0xfffffffe
	.align		4
        /*0010*/ 	.word	0x00000000
	.align		4
        /*0014*/ 	.word	0xfffffffd
	.align		4
        /*0018*/ 	.word	0x00000000
	.align		4
        /*001c*/ 	.word	0xfffffffc


//--------------------- .nv.constant4             --------------------------
	.section	.nv.constant4,"a",@progbits
	.align	8
	.align		8
.nv.constant4:
        /*0000*/ 	.dword	md5_k
	.align		8
        /*0008*/ 	.dword	md5_r
	.align		8
        /*0010*/ 	.dword	$str


//--------------------- .text._Z12crack_kernelPKciPcimPiPmS1_m --------------------------
	.section	.text._Z12crack_kernelPKciPcimPiPmS1_m,"ax",@progbits
	.align	128
        .global         _Z12crack_kernelPKciPcimPiPmS1_m
        .type           _Z12crack_kernelPKciPcimPiPmS1_m,@function
        .size           _Z12crack_kernelPKciPcimPiPmS1_m,(.L_x_66 - _Z12crack_kernelPKciPcimPiPmS1_m)
        .other          _Z12crack_kernelPKciPcimPiPmS1_m,@"STO_CUDA_ENTRY STV_DEFAULT"
_Z12crack_kernelPKciPcimPiPmS1_m:
.text._Z12crack_kernelPKciPcimPiPmS1_m:
[----:B------:R-:W0:Y:S01]  /*0000*/  LDC R1, c[0x0][0x37c] ;  /* 0x0000df00ff017b82 */ /* 0x000e220000000800 */
[----:B------:R-:W1:Y:S07]  /*0010*/  S2R R2, SR_TID.X ;  /* 0x0000000000027919 */ /* 0x000e6e0000002100 */
[----:B------:R-:W1:Y:S01]  /*0020*/  S2UR UR4, SR_CTAID.X ;  /* 0x00000000000479c3 */ /* 0x000e620000002500 */
[----:B------:R-:W2:Y:S01]  /*0030*/  LDCU.64 UR6, c[0x0][0x3c0] ;  /* 0x00007800ff0677ac */ /* 0x000ea20008000a00 */
[----:B------:R-:W-:-:S02]  /*0040*/  IMAD.MOV.U32 R3, RZ, RZ, RZ ;  /* 0x000000ffff037224 */ /* 0x000fc400078e00ff */
[----:B0-----:R-:W-:Y:S01]  /*0050*/  VIADD R1, R1, 0xffffffb0 ;  /* 0xffffffb001017836 */ /* 0x001fe20000000000 */
[----:B------:R-:W0:Y:S03]  /*0060*/  LDCU.64 UR8, c[0x0][0x3a0] ;  /* 0x00007400ff0877ac */ /* 0x000e260008000a00 */
[----:B------:R-:W1:Y:S02]  /*0070*/  LDC R5, c[0x0][0x360] ;  /* 0x0000d800ff057b82 */ /* 0x000e640000000800 */
[----:B-1----:R-:W-:-:S03]  /*0080*/  IMAD.WIDE.U32 R2, R5, UR4, R2 ;  /* 0x0000000405027c25 */ /* 0x002fc6000f8e0002 */
[----:B--2---:R-:W-:-:S04]  /*0090*/  IADD3 R18, P0, PT, R2, UR6, RZ ;  /* 0x0000000602127c10 */ /* 0x004fc8000ff1e0ff */
[----:B------:R-:W-:Y:S02]  /*00a0*/  IADD3.X R19, PT, PT, R3, UR7, RZ, P0, !PT ;  /* 0x0000000703137c10 */ /* 0x000fe400087fe4ff */
[----:B0-----:R-:W-:-:S04]  /*00b0*/  ISETP.GE.U32.AND P0, PT, R18, UR8, PT ;  /* 0x0000000812007c0c */ /* 0x001fc8000bf06070 */
[----:B------:R-:W-:-:S13]  /*00c0*/  ISETP.GE.U32.AND.EX P0, PT, R19, UR9, PT, P0 ;  /* 0x0000000913007c0c */ /* 0x000fda000bf06100 */
[----:B------:R-:W-:Y:S05]  /*00d0*/  @P0 EXIT ;  /* 0x000000000000094d */ /* 0x000fea0003800000 */
[----:B------:R-:W0:Y:S01]  /*00e0*/  LDC.64 R2, c[0x0][0x3a8] ;  /* 0x0000ea00ff027b82 */ /* 0x000e220000000a00 */
[----:B------:R-:W0:Y:S02]  /*00f0*/  LDCU.64 UR8, c[0x0][0x358] ;  /* 0x00006b00ff0877ac */ /* 0x000e240008000a00 */
[----:B0-----:R-:W2:Y:S02]  /*0100*/  LDG.E R2, desc[UR8][R2.64] ;  /* 0x0000000802027981 */ /* 0x001ea4000c1e1900 */
[----:B--2---:R-:W-:-:S13]  /*0110*/  ISETP.NE.AND P0, PT, R2, RZ, PT ;  /* 0x000000ff0200720c */ /* 0x004fda0003f05270 */
[----:B------:R-:W-:Y:S05]  /*0120*/  @P0 EXIT ;  /* 0x000000000000094d */ /* 0x000fea0003800000 */
[----:B------:R-:W0:Y:S01]  /*0130*/  LDCU UR4, c[0x0][0x388] ;  /* 0x00007100ff0477ac */ /* 0x000e220008000800 */
[----:B------:R-:W-:Y:S01]  /*0140*/  VIADD R25, R1, 0x40 ;  /* 0x0000004001197836 */ /* 0x000fe20000000000 */
[----:B0-----:R-:W-:-:S09]  /*0150*/  UISETP.GE.AND UP0, UPT, UR4, 0x1, UPT ;  /* 0x000000010400788c */ /* 0x001fd2000bf06270 */
[----:B------:R-:W-:Y:S05]  /*0160*/  BRA.U !UP0, `(.L_x_0) ;  /* 0x0000002d08e47547 */ /* 0x000fea000b800000 */
[----:B------:R-:W0:Y:S01]  /*0170*/  LDCU UR10, c[0x0][0x398] ;  /* 0x00007300ff0a77ac */ /* 0x000e220008000800 */
[----:B------:R-:W-:Y:S02]  /*0180*/  IMAD.MOV.U32 R7, RZ, RZ, R18 ;  /* 0x000000ffff077224 */ /* 0x000fe400078e0012 */
[----:B------:R-:W-:Y:S01]  /*0190*/  IMAD.MOV.U32 R8, RZ, RZ, R19 ;  /* 0x000000ffff087224 */ /* 0x000fe200078e0013 */
[----:B------:R-:W1:Y:S01]  /*01a0*/  LDCU UR5, c[0x0][0x388] ;  /* 0x00007100ff0577ac */ /* 0x000e620008000800 */
[----:B------:R-:W-:Y:S01]  /*01b0*/  UISETP.GE.U32.AND UP0, UPT, UR4, 0x8, UPT ;  /* 0x000000080400788c */ /* 0x000fe2000bf06070 */
[----:B------:R-:W2:Y:S01]  /*01c0*/  LDCU UR7, c[0x0][0x398] ;  /* 0x00007300ff0777ac */ /* 0x000ea20008000800 */
[----:B------:R-:W-:Y:S01]  /*01d0*/  ULOP3.LUT UR6, UR4, 0x7, URZ, 0xc0, !UPT ;  /* 0x0000000704067892 */ /* 0x000fe2000f8ec0ff */
[----:B0-----:R-:W-:Y:S02]  /*01e0*/  IMAD.U32 R2, RZ, RZ, UR10 ;  /* 0x0000000aff027e24 */ /* 0x001fe4000f8e00ff */
[----:B-1----:R-:W-:-:S03]  /*01f0*/  IMAD.U32 R0, RZ, RZ, UR5 ;  /* 0x00000005ff007e24 */ /* 0x002fc6000f8e00ff */
[----:B------:R-:W-:Y:S01]  /*0200*/  SHF.R.S32.HI R3, RZ, 0x1f, R2 ;  /* 0x0000001fff037819 */ /* 0x000fe20000011402 */
[----:B--2---:R-:W-:Y:S06]  /*0210*/  BRA.U !UP0, `(.L_x_1) ;  /* 0x0000001908387547 */ /* 0x004fec000b800000 */
[----:B------:R-:W-:Y:S01]  /*0220*/  ULOP3.LUT UR5, UR4, 0x7ffffff8, URZ, 0xc0, !UPT ;  /* 0x7ffffff804057892 */ /* 0x000fe2000f8ec0ff */
[----:B------:R-:W-:Y:S01]  /*0230*/  IMAD.MOV.U32 R7, RZ, RZ, R18 ;  /* 0x000000ffff077224 */ /* 0x000fe200078e0012 */
[----:B------:R-:W-:Y:S01]  /*0240*/  UIADD3 UR4, UPT, UPT, UR4, -0x4, URZ ;  /* 0xfffffffc04047890 */ /* 0x000fe2000fffe0ff */
[----:B------:R-:W-:Y:S01]  /*0250*/  MOV R8, R19 ;  /* 0x0000001300087202 */ /* 0x000fe20000000f00 */
[----:B------:R-:W0:Y:S04]  /*0260*/  LDCU UR12, c[0x0][0x398] ;  /* 0x00007300ff0c77ac */ /* 0x000e280008000800 */
[----:B------:R-:W-:Y:S01]  /*0270*/  IMAD.U32 R0, RZ, RZ, UR4 ;  /* 0x00000004ff007e24 */ /* 0x000fe2000f8e00ff */
[----:B------:R-:W1:Y:S01]  /*0280*/  LDCU.64 UR10, c[0x0][0x390] ;  /* 0x00007200ff0a77ac */ /* 0x000e620008000a00 */
[----:B------:R-:W-:-:S12]  /*0290*/  UIADD3 UR5, UPT, UPT, -UR5, URZ, URZ ;  /* 0x000000ff05057290 */ /* 0x000fd8000fffe1ff */
.L_x_26:
[----:B------:R-:W-:Y:S01]  /*02a0*/  LOP3.LUT R2, R8, R3, RZ, 0xfc, !PT ;  /* 0x0000000308027212 */ /* 0x000fe200078efcff */
[----:B------:R-:W-:Y:S03]  /*02b0*/  BSSY.RECONVERGENT B0, `(.L_x_2) ;  /* 0x000002a000007945 */ /* 0x000fe60003800200 */
[----:B------:R-:W-:-:S13]  /*02c0*/  ISETP.NE.U32.AND P0, PT, R2, RZ, PT ;  /* 0x000000ff0200720c */ /* 0x000fda0003f05070 */
[----:B--2---:R-:W-:Y:S05]  /*02d0*/  @P0 BRA `(.L_x_3) ;  /* 0x0000000000600947 */ /* 0x004fea0003800000 */
[----:B0-----:R-:W-:-:S04]  /*02e0*/  IMAD.U32 R2, RZ, RZ, UR12 ;  /* 0x0000000cff027e24 */ /* 0x001fc8000f8e00ff */
[----:B------:R-:W0:Y:S01]  /*02f0*/  I2F.U32.RP R6, R2 ;  /* 0x0000000200067306 */ /* 0x000e220000209000 */
[----:B------:R-:W-:-:S07]  /*0300*/  ISETP.NE.U32.AND P2, PT, R2, RZ, PT ;  /* 0x000000ff0200720c */ /* 0x000fce0003f45070 */
[----:B0-----:R-:W0:Y:S02]  /*0310*/  MUFU.RCP R6, R6 ;  /* 0x0000000600067308 */ /* 0x001e240000001000 */
[----:B0-----:R-:W-:-:S06]  /*0320*/  VIADD R4, R6, 0xffffffe ;  /* 0x0ffffffe06047836 */ /* 0x001fcc0000000000 */
[----:B------:R0:W2:Y:S02]  /*0330*/  F2I.FTZ.U32.TRUNC.NTZ R5, R4 ;  /* 0x0000000400057305 */ /* 0x0000a4000021f000 */
[----:B0-----:R-:W-:Y:S02]  /*0340*/  IMAD.MOV.U32 R4, RZ, RZ, RZ ;  /* 0x000000ffff047224 */ /* 0x001fe400078e00ff */
[----:B--2---:R-:W-:-:S04]  /*0350*/  IMAD R8, R5, R2, RZ ;  /* 0x0000000205087224 */ /* 0x004fc800078e02ff */
[----:B------:R-:W-:-:S04]  /*0360*/  IMAD.MOV R9, RZ, RZ, -R8 ;  /* 0x000000ffff097224 */ /* 0x000fc800078e0a08 */
[----:B------:R-:W-:-:S04]  /*0370*/  IMAD.HI.U32 R8, R5, R9, R4 ;  /* 0x0000000905087227 */ /* 0x000fc800078e0004 */
[----:B------:R-:W-:Y:S02]  /*0380*/  IMAD.MOV.U32 R9, RZ, RZ, RZ ;  /* 0x000000ffff097224 */ /* 0x000fe400078e00ff */
[----:B------:R-:W-:-:S04]  /*0390*/  IMAD.HI.U32 R6, R8, R7, RZ ;  /* 0x0000000708067227 */ /* 0x000fc800078e00ff */
[----:B------:R-:W-:-:S04]  /*03a0*/  IMAD.MOV R5, RZ, RZ, -R6 ;  /* 0x000000ffff057224 */ /* 0x000fc800078e0a06 */
[----:B------:R-:W-:-:S05]  /*03b0*/  IMAD R5, R2, R5, R7 ;  /* 0x0000000502057224 */ /* 0x000fca00078e0207 */
[----:B------:R-:W-:-:S13]  /*03c0*/  ISETP.GE.U32.AND P0, PT, R5, R2, PT ;  /* 0x000000020500720c */ /* 0x000fda0003f06070 */
[----:B------:R-:W-:Y:S02]  /*03d0*/  @P0 IMAD.IADD R5, R5, 0x1, -R2 ;  /* 0x0000000105050824 */ /* 0x000fe400078e0a02 */
[----:B------:R-:W-:-:S03]  /*03e0*/  @P0 VIADD R6, R6, 0x1 ;  /* 0x0000000106060836 */ /* 0x000fc60000000000 */
[----:B------:R-:W-:-:S13]  /*03f0*/  ISETP.GE.U32.AND P1, PT, R5, R2, PT ;  /* 0x000000020500720c */ /* 0x000fda0003f26070 */
[----:B------:R-:W-:Y:S02]  /*0400*/  @P1 IADD3 R6, PT, PT, R6, 0x1, RZ ;  /* 0x0000000106061810 */ /* 0x000fe40007ffe0ff */
[----:B------:R-:W-:-:S05]  /*0410*/  @!P2 LOP3.LUT R6, RZ, R2, RZ, 0x33, !PT ;  /* 0x00000002ff06a212 */ /* 0x000fca00078e33ff */
[----:B------:R-:W-:-:S04]  /*0420*/  IMAD.MOV R8, RZ, RZ, -R6 ;  /* 0x000000ffff087224 */ /* 0x000fc800078e0a06 */
[----:B------:R-:W-:Y:S02]  /*0430*/  IMAD R8, R2, R8, R7 ;  /* 0x0000000802087224 */ /* 0x000fe400078e0207 */
[----:B------:R-:W-:Y:S01]  /*0440*/  IMAD.MOV.U32 R7, RZ, RZ, RZ ;  /* 0x000000ffff077224 */ /* 0x000fe200078e00ff */
[----:B------:R-:W-:Y:S06]  /*0450*/  BRA `(.L_x_4) ;  /* 0x00000000003c7947 */ /* 0x000fec0003800000 */
.L_x_3:
[----:B------:R-:W-:Y:S01]  /*0460*/  IMAD.MOV.U32 R4, RZ, RZ, R7 ;  /* 0x000000ffff047224 */ /* 0x000fe200078e0007 */
[----:B------:R-:W-:-:S07]  /*0470*/  MOV R2, 0x490 ;  /* 0x0000049000027802 */ /* 0x000fce0000000f00 */
[----:B01----:R-:W-:Y:S05]  /*0480*/  CALL.REL.NOINC `($__internal_0_$__cuda_sm20_div_u64) ;  /* 0x0000005c00dc7944 */ /* 0x003fea0003c00000 */
[----:B------:R-:W-:Y:S01]  /*0490*/  IADD3 R9, P0, PT, RZ, -R4, RZ ;  /* 0x80000004ff097210 */ /* 0x000fe20007f1e0ff */
[----:B------:R-:W-:Y:S02]  /*04a0*/  IMAD.U32 R2, RZ, RZ, UR12 ;  /* 0x0000000cff027e24 */ /* 0x000fe4000f8e00ff */
[----:B------:R-:W-:Y:S02]  /*04b0*/  IMAD.MOV.U32 R6, RZ, RZ, R7 ;  /* 0x000000ffff067224 */ /* 0x000fe400078e0007 */
[----:B------:R-:W-:Y:S02]  /*04c0*/  IMAD.X R11, RZ, RZ, ~R5, P0 ;  /* 0x000000ffff0b7224 */ /* 0x000fe400000e0e05 */
[----:B------:R-:W-:Y:S02]  /*04d0*/  IMAD.MOV.U32 R7, RZ, RZ, R8 ;  /* 0x000000ffff077224 */ /* 0x000fe400078e0008 */
[-C--:B------:R-:W-:Y:S02]  /*04e0*/  IMAD R10, R11, R2.reuse, RZ ;  /* 0x000000020b0a7224 */ /* 0x080fe400078e02ff */
[----:B------:R-:W-:-:S04]  /*04f0*/  IMAD.WIDE.U32 R6, R9, R2, R6 ;  /* 0x0000000209067225 */ /* 0x000fc800078e0006 */
[----:B------:R-:W-:Y:S01]  /*0500*/  IMAD R9, R3, R9, R10 ;  /* 0x0000000903097224 */ /* 0x000fe200078e020a */
[----:B------:R-:W-:Y:S01]  /*0510*/  MOV R8, R6 ;  /* 0x0000000600087202 */ /* 0x000fe20000000f00 */
[----:B------:R-:W-:Y:S02]  /*0520*/  IMAD.MOV.U32 R6, RZ, RZ, R4 ;  /* 0x000000ffff067224 */ /* 0x000fe400078e0004 */
[----:B------:R-:W-:Y:S02]  /*0530*/  IMAD.IADD R9, R7, 0x1, R9 ;  /* 0x0000000107097824 */ /* 0x000fe400078e0209 */
[----:B------:R-:W-:-:S07]  /*0540*/  IMAD.MOV.U32 R7, RZ, RZ, R5 ;  /* 0x000000ffff077224 */ /* 0x000fce00078e0005 */
.L_x_4:
[----:B-1----:R-:W-:Y:S05]  /*0550*/  BSYNC.RECONVERGENT B0 ;  /* 0x0000000000007941 */ /* 0x002fea0003800200 */
.L_x_2:
[----:B------:R-:W-:-:S04]  /*0560*/  IADD3 R4, P0, PT, R8, UR10, RZ ;  /* 0x0000000a08047c10 */ /* 0x000fc8000ff1e0ff */
[----:B------:R-:W-:-:S05]  /*0570*/  IADD3.X R5, PT, PT, R9, UR11, RZ, P0, !PT ;  /* 0x0000000b09057c10 */ /* 0x000fca00087fe4ff */
[----:B------:R-:W2:Y:S01]  /*0580*/  LDG.E.U8 R4, desc[UR8][R4.64] ;  /* 0x0000000804047981 */ /* 0x000ea2000c1e1100 */
[----:B------:R-:W-:Y:S01]  /*0590*/  IADD3 R9, PT, PT, R1, 0x3, R0 ;  /* 0x0000000301097810 */ /* 0x000fe20007ffe000 */
[----:B------:R-:W-:Y:S01]  /*05a0*/  BSSY.RECONVERGENT B0, `(.L_x_5) ;  /* 0x000002b000007945 */ /* 0x000fe20003800200 */
[----:B------:R-:W-:-:S04]  /*05b0*/  LOP3.LUT R8, R7, R3, RZ, 0xfc, !PT ;  /* 0x0000000307087212 */ /* 0x000fc800078efcff */
[----:B------:R-:W-:Y:S01]  /*05c0*/  ISETP.NE.U32.AND P0, PT, R8, RZ, PT ;  /* 0x000000ff0800720c */ /* 0x000fe20003f05070 */
[----:B--2---:R0:W-:-:S12]  /*05d0*/  STL.U8 [R9+0x40], R4 ;  /* 0x0000400409007387 */ /* 0x0041d80000100000 */
[----:B------:R-:W-:Y:S05]  /*05e0*/  @P0 BRA `(.L_x_6) ;  /* 0x0000000000600947 */ /* 0x000fea0003800000 */
[----:B------:R-:W1:Y:S01]  /*05f0*/  I2F.U32.RP R7, R2 ;  /* 0x0000000200077306 */ /* 0x000e620000209000 */
[----:B0-----:R-:W-:Y:S01]  /*0600*/  IMAD.MOV.U32 R4, RZ, RZ, RZ ;  /* 0x000000ffff047224 */ /* 0x001fe200078e00ff */
[----:B------:R-:W-:-:S06]  /*0610*/  ISETP.NE.U32.AND P2, PT, R2, RZ, PT ;  /* 0x000000ff0200720c */ /* 0x000fcc0003f45070 */
[----:B-1----:R-:W0:Y:S02]  /*0620*/  MUFU.RCP R7, R7 ;  /* 0x0000000700077308 */ /* 0x002e240000001000 */
[----:B0-----:R-:W-:Y:S02]  /*0630*/  VIADD R8, R7, 0xffffffe ;  /* 0x0ffffffe07087836 */ /* 0x001fe40000000000 */
[----:B------:R-:W-:-:S04]  /*0640*/  IMAD.MOV.U32 R7, RZ, RZ, RZ ;  /* 0x000000ffff077224 */ /* 0x000fc800078e00ff */
[----:B------:R-:W0:Y:S02]  /*0650*/  F2I.FTZ.U32.TRUNC.NTZ R5, R8 ;  /* 0x0000000800057305 */ /* 0x000e24000021f000 */
[----:B0-----:R-:W-:-:S04]  /*0660*/  IMAD.MOV R9, RZ, RZ, -R5 ;  /* 0x000000ffff097224 */ /* 0x001fc800078e0a05 */
[----:B------:R-:W-:-:S04]  /*0670*/  IMAD R9, R9, R2, RZ ;  /* 0x0000000209097224 */ /* 0x000fc800078e02ff */
[----:B------:R-:W-:-:S06]  /*0680*/  IMAD.HI.U32 R9, R5, R9, R4 ;  /* 0x0000000905097227 */ /* 0x000fcc00078e0004 */
[----:B------:R-:W-:-:S04]  /*0690*/  IMAD.HI.U32 R4, R9, R6, RZ ;  /* 0x0000000609047227 */ /* 0x000fc800078e00ff */
[----:B------:R-:W-:Y:S02]  /*06a0*/  IMAD.MOV R5, RZ, RZ, -R4 ;  /* 0x000000ffff057224 */ /* 0x000fe400078e0a04 */
[----:B------:R-:W-:Y:S02]  /*06b0*/  IMAD.MOV.U32 R9, RZ, RZ, RZ ;  /* 0x000000ffff097224 */ /* 0x000fe400078e00ff */
[----:B------:R-:W-:-:S05]  /*06c0*/  IMAD R5, R2, R5, R6 ;  /* 0x0000000502057224 */ /* 0x000fca00078e0206 */
[----:B------:R-:W-:-:S13]  /*06d0*/  ISETP.GE.U32.AND P0, PT, R5, R2, PT ;  /* 0x000000020500720c */ /* 0x000fda0003f06070 */
[----:B------:R-:W-:Y:S01]  /*06e0*/  @P0 IMAD.IADD R5, R5, 0x1, -R2 ;  /* 0x0000000105050824 */ /* 0x000fe200078e0a02 */
[----:B------:R-:W-:-:S04]  /*06f0*/  @P0 IADD3 R4, PT, PT, R4, 0x1, RZ ;  /* 0x0000000104040810 */ /* 0x000fc80007ffe0ff */
[----:B------:R-:W-:-:S13]  /*0700*/  ISETP.GE.U32.AND P1, PT, R5, R2, PT ;  /* 0x000000020500720c */ /* 0x000fda0003f26070 */
[----:B------:R-:W-:Y:S01]  /*0710*/  @P1 VIADD R4, R4, 0x1 ;  /* 0x0000000104041836 */ /* 0x000fe20000000000 */
[----:B------:R-:W-:-:S05]  /*0720*/  @!P2 LOP3.LUT R4, RZ, R2, RZ, 0x33, !PT ;  /* 0x00000002ff04a212 */ /* 0x000fca00078e33ff */
[----:B------:R-:W-:-:S04]  /*0730*/  IMAD.MOV R5, RZ, RZ, -R4 ;  /* 0x000000ffff057224 */ /* 0x000fc800078e0a04 */
[----:B------:R-:W-:Y:S02]  /*0740*/  IMAD R8, R2, R5, R6 ;  /* 0x0000000502087224 */ /* 0x000fe400078e0206 */
[----:B------:R-:W-:Y:S01]  /*0750*/  IMAD.MOV.U32 R6, RZ, RZ, R4 ;  /* 0x000000ffff067224 */ /* 0x000fe200078e0004 */
[----:B------:R-:W-:Y:S06]  /*0760*/  BRA `(.L_x_7) ;  /* 0x0000000000387947 */ /* 0x000fec0003800000 */
.L_x_6:
[----:B0-----:R-:W-:Y:S01]  /*0770*/  IMAD.MOV.U32 R4, RZ, RZ, R6 ;  /* 0x000000ffff047224 */ /* 0x001fe200078e0006 */
[----:B------:R-:W-:Y:S01]  /*0780*/  MOV R2, 0x7b0 ;  /* 0x000007b000027802 */ /* 0x000fe20000000f00 */
[----:B------:R-:W-:-:S07]  /*0790*/  IMAD.MOV.U32 R8, RZ, RZ, R7 ;  /* 0x000000ffff087224 */ /* 0x000fce00078e0007 */
[----:B------:R-:W-:Y:S05]  /*07a0*/  CALL.REL.NOINC `($__internal_0_$__cuda_sm20_div_u64) ;  /* 0x0000005c00147944 */ /* 0x000fea0003c00000 */
[----:B------:R-:W-:Y:S01]  /*07b0*/  IADD3 R9, P0, PT, RZ, -R4, RZ ;  /* 0x80000004ff097210 */ /* 0x000fe20007f1e0ff */
[----:B------:R-:W-:-:S03]  /*07c0*/  IMAD.U32 R2, RZ, RZ, UR12 ;  /* 0x0000000cff027e24 */ /* 0x000fc6000f8e00ff */
[----:B------:R-:W-:Y:S01]  /*07d0*/  IADD3.X R11, PT, PT, RZ, ~R5, RZ, P0, !PT ;  /* 0x80000005ff0b7210 */ /* 0x000fe200007fe4ff */
[----:B------:R-:W-:-:S04]  /*07e0*/  IMAD.WIDE.U32 R6, R9, R2, R6 ;  /* 0x0000000209067225 */ /* 0x000fc800078e0006 */
[----:B------:R-:W-:-:S04]  /*07f0*/  IMAD R8, R11, R2, RZ ;  /* 0x000000020b087224 */ /* 0x000fc800078e02ff */
[----:B------:R-:W-:Y:S02]  /*0800*/  IMAD R9, R3, R9, R8 ;  /* 0x0000000903097224 */ /* 0x000fe400078e0208 */
[----:B------:R-:W-:Y:S02]  /*0810*/  IMAD.MOV.U32 R8, RZ, RZ, R6 ;  /* 0x000000ffff087224 */ /* 0x000fe400078e0006 */
[----:B------:R-:W-:Y:S02]  /*0820*/  IMAD.IADD R9, R9, 0x1, R7 ;  /* 0x0000000109097824 */ /* 0x000fe400078e0207 */
[----:B------:R-:W-:Y:S02]  /*0830*/  IMAD.MOV.U32 R6, RZ, RZ, R4 ;  /* 0x000000ffff067224 */ /* 0x000fe400078e0004 */
[----:B------:R-:W-:-:S07]  /*0840*/  IMAD.MOV.U32 R7, RZ, RZ, R5 ;  /* 0x000000ffff077224 */ /* 0x000fce00078e0005 */
.L_x_7:
[----:B------:R-:W-:Y:S05]  /*0850*/  BSYNC.RECONVERGENT B0 ;  /* 0x0000000000007941 */ /* 0x000fea0003800200 */
.L_x_5:
        /* <DEDUP_REMOVED lines=24> */
[----:B------:R-:W-:Y:S01]  /*09e0*/  @P0 IADD3 R5, PT, PT, R5, -R2, RZ ;  /* 0x8000000205050210 */ /* 0x000fe20007ffe0ff */
[----:B------:R-:W-:-:S03]  /*09f0*/  @P0 VIADD R4, R4, 0x1 ;  /* 0x0000000104040836 */ /* 0x000fc60000000000 */
[----:B------:R-:W-:-:S13]  /*0a00*/  ISETP.GE.U32.AND P1, PT, R5, R2, PT ;  /* 0x000000020500720c */ /* 0x000fda0003f26070 */
[----:B------:R-:W-:Y:S01]  /*0a10*/  @P1 VIADD R4, R4, 0x1 ;  /* 0x0000000104041836 */ /* 0x000fe20000000000 */
[----:B------:R-:W-:-:S05]  /*0a20*/  @!P2 LOP3.LUT R4, RZ, R2, RZ, 0x33, !PT ;  /* 0x00000002ff04a212 */ /* 0x000fca00078e33ff */
[----:B------:R-:W-:-:S04]  /*0a30*/  IMAD.MOV R5, RZ, RZ, -R4 ;  /* 0x000000ffff057224 */ /* 0x000fc800078e0a04 */
[----:B------:R-:W-:Y:S02]  /*0a40*/  IMAD R8, R2, R5, R6 ;  /* 0x0000000502087224 */ /* 0x000fe400078e0206 */
[----:B------:R-:W-:Y:S01]  /*0a50*/  IMAD.MOV.U32 R6, RZ, RZ, R4 ;  /* 0x000000ffff067224 */ /* 0x000fe200078e0004 */
[----:B------:R-:W-:Y:S06]  /*0a60*/  BRA `(.L_x_10) ;  /* 0x0000000000387947 */ /* 0x000fec0003800000 */
.L_x_9:
[----:B0-----:R-:W-:Y:S01]  /*0a70*/  IMAD.MOV.U32 R4, RZ, RZ, R6 ;  /* 0x000000ffff047224 */ /* 0x001fe200078e0006 */
[----:B------:R-:W-:Y:S01]  /*0a80*/  MOV R2, 0xab0 ;  /* 0x00000ab000027802 */ /* 0x000fe20000000f00 */
[----:B------:R-:W-:-:S07]  /*0a90*/  IMAD.MOV.U32 R8, RZ, RZ, R7 ;  /* 0x000000ffff087224 */ /* 0x000fce00078e0007 */
[----:B------:R-:W-:Y:S05]  /*0aa0*/  CALL.REL.NOINC `($__internal_0_$__cuda_sm20_div_u64) ;  /* 0x0000005800547944 */ /* 0x000fea0003c00000 */
[----:B------:R-:W-:Y:S02]  /*0ab0*/  IADD3 R9, P0, PT, RZ, -R4, RZ ;  /* 0x80000004ff097210 */ /* 0x000fe40007f1e0ff */
[----:B------:R-:W-:-:S03]  /*0ac0*/  MOV R2, UR12 ;  /* 0x0000000c00027c02 */ /* 0x000fc60008000f00 */
[----:B------:R-:W-:Y:S02]  /*0ad0*/  IMAD.X R11, RZ, RZ, ~R5, P0 ;  /* 0x000000ffff0b7224 */ /* 0x000fe400000e0e05 */
[----:B------:R-:W-:-:S04]  /*0ae0*/  IMAD.WIDE.U32 R6, R9, R2, R6 ;  /* 0x0000000209067225 */ /* 0x000fc800078e0006 */
[----:B------:R-:W-:-:S04]  /*0af0*/  IMAD R8, R11, R2, RZ ;  /* 0x000000020b087224 */ /* 0x000fc800078e02ff */
[----:B------:R-:W-:Y:S02]  /*0b00*/  IMAD R9, R3, R9, R8 ;  /* 0x0000000903097224 */ /* 0x000fe400078e0208 */
[----:B------:R-:W-:Y:S02]  /*0b10*/  IMAD.MOV.U32 R8, RZ, RZ, R6 ;  /* 0x000000ffff087224 */ /* 0x000fe400078e0006 */
[----:B------:R-:W-:Y:S02]  /*0b20*/  IMAD.IADD R9, R9, 0x1, R7 ;  /* 0x0000000109097824 */ /* 0x000fe400078e0207 */
[----:B------:R-:W-:Y:S02]  /*0b30*/  IMAD.MOV.U32 R6, RZ, RZ, R4 ;  /* 0x000000ffff067224 */ /* 0x000fe400078e0004 */
[----:B------:R-:W-:-:S07]  /*0b40*/  IMAD.MOV.U32 R7, RZ, RZ, R5 ;  /* 0x000000ffff077224 */ /* 0x000fce00078e0005 */
.L_x_10:
[----:B------:R-:W-:Y:S05]  /*0b50*/  BSYNC.RECONVERGENT B0 ;  /* 0x0000000000007941 */ /* 0x000fea0003800200 */
.L_x_8:
        /* <DEDUP_REMOVED lines=20> */
[----:B------:R-:W-:Y:S01]  /*0ca0*/  IMAD.MOV.U32 R9, RZ, RZ, RZ ;  /* 0x000000ffff097224 */ /* 0x000fe200078e00ff */
[----:B------:R-:W-:-:S05]  /*0cb0*/  IADD3 R5, PT, PT, -R4, RZ, RZ ;  /* 0x000000ff04057210 */ /* 0x000fca0007ffe1ff */
[----:B------:R-:W-:-:S05]  /*0cc0*/  IMAD R5, R2, R5, R6 ;  /* 0x0000000502057224 */ /* 0x000fca00078e0206 */
[----:B------:R-:W-:-:S13]  /*0cd0*/  ISETP.GE.U32.AND P0, PT, R5, R2, PT ;  /* 0x000000020500720c */ /* 0x000fda0003f06070 */
[----:B------:R-:W-:Y:S02]  /*0ce0*/  @P0 IMAD.IADD R5, R5, 0x1, -R2 ;  /* 0x0000000105050824 */ /* 0x000fe400078e0a02 */
        /* <DEDUP_REMOVED lines=8> */
.L_x_12:
[----:B0-----:R-:W-:Y:S01]  /*0d70*/  IMAD.MOV.U32 R4, RZ, RZ, R6 ;  /* 0x000000ffff047224 */ /* 0x001fe200078e0006 */
[----:B------:R-:W-:Y:S02]  /*0d80*/  MOV R8, R7 ;  /* 0x0000000700087202 */ /* 0x000fe40000000f00 */
[----:B------:R-:W-:-:S07]  /*0d90*/  MOV R2, 0xdb0 ;  /* 0x00000db000027802 */ /* 0x000fce0000000f00 */
[----:B------:R-:W-:Y:S05]  /*0da0*/  CALL.REL.NOINC `($__internal_0_$__cuda_sm20_div_u64) ;  /* 0x0000005400947944 */ /* 0x000fea0003c00000 */
[----:B------:R-:W-:Y:S01]  /*0db0*/  IADD3 R9, P0, PT, RZ, -R4, RZ ;  /* 0x80000004ff097210 */ /* 0x000fe20007f1e0ff */
[----:B------:R-:W-:-:S04]  /*0dc0*/  IMAD.U32 R2, RZ, RZ, UR12 ;  /* 0x0000000cff027e24 */ /* 0x000fc8000f8e00ff */
        /* <DEDUP_REMOVED lines=8> */
.L_x_13:
[----:B------:R-:W-:Y:S05]  /*0e50*/  BSYNC.RECONVERGENT B0 ;  /* 0x0000000000007941 */ /* 0x000fea0003800200 */
.L_x_11:
[----:B------:R-:W-:-:S04]  /*0e60*/  IADD3 R4, P0, PT, R8, UR10, RZ ;  /* 0x0000000a08047c10 */ /* 0x000fc8000ff1e0ff */
[----:B------:R-:W-:-:S05]  /*0e70*/  IADD3.X R5, PT, PT, R9, UR11, RZ, P0, !PT ;  /* 0x0000000b09057c10 */ /* 0x000fca00087fe4ff */
[----:B------:R-:W2:Y:S01]  /*0e80*/  LDG.E.U8 R4, desc[UR8][R4.64] ;  /* 0x0000000804047981 */ /* 0x000ea2000c1e1100 */
[----:B------:R-:W-:Y:S01]  /*0e90*/  IMAD.IADD R9, R1, 0x1, R0 ;  /* 0x0000000101097824 */ /* 0x000fe200078e0200 */
[----:B------:R-:W-:Y:S01]  /*0ea0*/  LOP3.LUT R8, R7, R3, RZ, 0xfc, !PT ;  /* 0x0000000307087212 */ /* 0x000fe200078efcff */
[----:B------:R-:W-:Y:S03]  /*0eb0*/  BSSY.RECONVERGENT B0, `(.L_x_14) ;  /* 0x000002a000007945 */ /* 0x000fe60003800200 */
        /* <DEDUP_REMOVED lines=8> */
[----:B------:R-:W-:-:S04]  /*0f40*/  HFMA2 R7, -RZ, RZ, 0, 0 ;  /* 0x00000000ff077431 */ /* 0x000fc800000001ff */
[----:B------:R-:W0:Y:S02]  /*0f50*/  F2I.FTZ.U32.TRUNC.NTZ R5, R8 ;  /* 0x0000000800057305 */ /* 0x000e24000021f000 */
[----:B0-----:R-:W-:-:S05]  /*0f60*/  IADD3 R9, PT, PT, RZ, -R5, RZ ;  /* 0x80000005ff097210 */ /* 0x001fca0007ffe0ff */
[----:B------:R-:W-:-:S04]  /*0f70*/  IMAD R9, R9, R2, RZ ;  /* 0x0000000209097224 */ /* 0x000fc800078e02ff */
[----:B------:R-:W-:-:S06]  /*0f80*/  IMAD.HI.U32 R9, R5, R9, R4 ;  /* 0x0000000905097227 */ /* 0x000fcc00078e0004 */
[----:B------:R-:W-:-:S04]  /*0f90*/  IMAD.HI.U32 R4, R9, R6, RZ ;  /* 0x0000000609047227 */ /* 0x000fc800078e00ff */
[----:B------:R-:W-:Y:S02]  /*0fa0*/  IMAD.MOV R5, RZ, RZ, -R4 ;  /* 0x000000ffff057224 */ /* 0x000fe400078e0a04 */
[----:B------:R-:W-:Y:S02]  /*0fb0*/  IMAD.MOV.U32 R9, RZ, RZ, RZ ;  /* 0x000000ffff097224 */ /* 0x000fe400078e00ff */
        /* <DEDUP_REMOVED lines=11> */
.L_x_15:
[----:B0-----:R-:W-:Y:S01]  /*1070*/  IMAD.MOV.U32 R4, RZ, RZ, R6 ;  /* 0x000000ffff047224 */ /* 0x001fe200078e0006 */
[----:B------:R-:W-:Y:S01]  /*1080*/  MOV R2, 0x10b0 ;  /* 0x000010b000027802 */ /* 0x000fe20000000f00 */
[----:B------:R-:W-:-:S07]  /*1090*/  IMAD.MOV.U32 R8, RZ, RZ, R7 ;  /* 0x000000ffff087224 */ /* 0x000fce00078e0007 */
        /* <DEDUP_REMOVED lines=11> */
.L_x_16:
[----:B------:R-:W-:Y:S05]  /*1150*/  BSYNC.RECONVERGENT B0 ;  /* 0x0000000000007941 */ /* 0x000fea0003800200 */
.L_x_14:
[----:B------:R-:W-:-:S04]  /*1160*/  IADD3 R4, P0, PT, R8, UR10, RZ ;  /* 0x0000000a08047c10 */ /* 0x000fc8000ff1e0ff */
[----:B------:R-:W-:-:S05]  /*1170*/  IADD3.X R5, PT, PT, R9, UR11, RZ, P0, !PT ;  /* 0x0000000b09057c10 */ /* 0x000fca00087fe4ff */
[----:B------:R-:W2:Y:S01]  /*1180*/  LDG.E.U8 R4, desc[UR8][R4.64] ;  /* 0x0000000804047981 */ /* 0x000ea2000c1e1100 */
[----:B------:R-:W-:Y:S01]  /*1190*/  IADD3 R9, PT, PT, R1, -0x1, R0 ;  /* 0xffffffff01097810 */ /* 0x000fe20007ffe000 */
        /* <DEDUP_REMOVED lines=9> */
[----:B0-----:R-:W-:Y:S01]  /*1230*/  IADD3 R8, PT, PT, R7, 0xffffffe, RZ ;  /* 0x0ffffffe07087810 */ /* 0x001fe20007ffe0ff */
[----:B------:R-:W-:-:S05]  /*1240*/  IMAD.MOV.U32 R7, RZ, RZ, RZ ;  /* 0x000000ffff077224 */ /* 0x000fca00078e00ff */
        /* <DEDUP_REMOVED lines=15> */
[----:B------:R-:W-:Y:S01]  /*1340*/  IMAD R8, R2, R5, R6 ;  /* 0x0000000502087224 */ /* 0x000fe200078e0206 */
[----:B------:R-:W-:Y:S01]  /*1350*/  MOV R6, R4 ;  /* 0x0000000400067202 */ /* 0x000fe20000000f00 */
[----:B------:R-:W-:Y:S06]  /*1360*/  BRA `(.L_x_19) ;  /* 0x0000000000387947 */ /* 0x000fec0003800000 */
.L_x_18:
        /* <DEDUP_REMOVED lines=11> */
[----:B------:R-:W-:Y:S01]  /*1420*/  IMAD.IADD R9, R9, 0x1, R7 ;  /* 0x0000000109097824 */ /* 0x000fe200078e0207 */
[----:B------:R-:W-:Y:S01]  /*1430*/  MOV R7, R5 ;  /* 0x0000000500077202 */ /* 0x000fe20000000f00 */
[----:B------:R-:W-:-:S07]  /*1440*/  IMAD.MOV.U32 R6, RZ, RZ, R4 ;  /* 0x000000ffff067224 */ /* 0x000fce00078e0004 */
.L_x_19:
[----:B------:R-:W-:Y:S05]  /*1450*/  BSYNC.RECONVERGENT B0 ;  /* 0x0000000000007941 */ /* 0x000fea0003800200 */
.L_x_17:
        /* <DEDUP_REMOVED lines=20> */
[----:B------:R-:W-:Y:S02]  /*15a0*/  HFMA2 R9, -RZ, RZ, 0, 0 ;  /* 0x00000000ff097431 */ /* 0x000fe400000001ff */
[----:B------:R-:W-:-:S04]  /*15b0*/  IMAD.MOV R5, RZ, RZ, -R4 ;  /* 0x000000ffff057224 */ /* 0x000fc800078e0a04 */
        /* <DEDUP_REMOVED lines=11> */
.L_x_21:
        /* <DEDUP_REMOVED lines=10> */
[----:B------:R-:W-:Y:S01]  /*1710*/  IMAD.MOV.U32 R8, RZ, RZ, R6 ;  /* 0x000000ffff087224 */ /* 0x000fe200078e0006 */
[----:B------:R-:W-:Y:S01]  /*1720*/  MOV R6, R4 ;  /* 0x0000000400067202 */ /* 0x000fe20000000f00 */
[----:B------:R-:W-:Y:S02]  /*1730*/  IMAD.IADD R9, R9, 0x1, R7 ;  /* 0x0000000109097824 */ /* 0x000fe400078e0207 */
[----:B------:R-:W-:-:S07]  /*1740*/  IMAD.MOV.U32 R7, RZ, RZ, R5 ;  /* 0x000000ffff077224 */ /* 0x000fce00078e0005 */
.L_x_22:
[----:B------:R-:W-:Y:S05]  /*1750*/  BSYNC.RECONVERGENT B0 ;  /* 0x0000000000007941 */ /* 0x000fea0003800200 */
.L_x_20:
        /* <DEDUP_REMOVED lines=10> */
[----:B------:R-:W-:-:S07]  /*1800*/  ISETP.NE.U32.AND P2, PT, R2, RZ, PT ;  /* 0x000000ff0200720c */ /* 0x000fce0003f45070 */
[----:B-1----:R-:W0:Y:S02]  /*1810*/  MUFU.RCP R8, R8 ;  /* 0x0000000800087308 */ /* 0x002e240000001000 */
[----:B0-----:R-:W-:Y:S01]  /*1820*/  VIADD R4, R8, 0xffffffe ;  /* 0x0ffffffe08047836 */ /* 0x001fe20000000000 */
[----:B------:R-:W-:-:S05]  /*1830*/  CS2R R8, SRZ ;  /* 0x0000000000087805 */ /* 0x000fca000001ff00 */
[----:B------:R0:W1:Y:S02]  /*1840*/  F2I.FTZ.U32.TRUNC.NTZ R5, R4 ;  /* 0x0000000400057305 */ /* 0x000064000021f000 */
[----:B0-----:R-:W-:Y:S02]  /*1850*/  IMAD.MOV.U32 R4, RZ, RZ, RZ ;  /* 0x000000ffff047224 */ /* 0x001fe400078e00ff */
[----:B-1----:R-:W-:-:S04]  /*1860*/  IMAD.MOV R7, RZ, RZ, -R5 ;  /* 0x000000ffff077224 */ /* 0x002fc800078e0a05 */
[----:B------:R-:W-:-:S04]  /*1870*/  IMAD R7, R7, R2, RZ ;  /* 0x0000000207077224 */ /* 0x000fc800078e02ff */
[----:B------:R-:W-:-:S06]  /*1880*/  IMAD.HI.U32 R7, R5, R7, R4 ;  /* 0x0000000705077227 */ /* 0x000fcc00078e0004 */
[----:B------:R-:W-:-:S04]  /*1890*/  IMAD.HI.U32 R7, R7, R6, RZ ;  /* 0x0000000607077227 */ /* 0x000fc800078e00ff */
[----:B------:R-:W-:-:S04]  /*18a0*/  IMAD.MOV R5, RZ, RZ, -R7 ;  /* 0x000000ffff057224 */ /* 0x000fc800078e0a07 */
[----:B------:R-:W-:-:S05]  /*18b0*/  IMAD R5, R2, R5, R6 ;  /* 0x0000000502057224 */ /* 0x000fca00078e0206 */
[----:B------:R-:W-:-:S13]  /*18c0*/  ISETP.GE.U32.AND P0, PT, R5, R2, PT ;  /* 0x000000020500720c */ /* 0x000fda0003f06070 */
[----:B------:R-:W-:Y:S02]  /*18d0*/  @P0 IMAD.IADD R5, R5, 0x1, -R2 ;  /* 0x0000000105050824 */ /* 0x000fe400078e0a02 */
[----:B------:R-:W-:-:S03]  /*18e0*/  @P0 VIADD R7, R7, 0x1 ;  /* 0x0000000107070836 */ /* 0x000fc60000000000 */
[----:B------:R-:W-:-:S13]  /*18f0*/  ISETP.GE.U32.AND P1, PT, R5, R2, PT ;  /* 0x000000020500720c */ /* 0x000fda0003f26070 */
[----:B------:R-:W-:Y:S01]  /*1900*/  @P1 VIADD R7, R7, 0x1 ;  /* 0x0000000107071836 */ /* 0x000fe20000000000 */
[----:B------:R-:W-:-:S04]  /*1910*/  @!P2 LOP3.LUT R7, RZ, R2, RZ, 0x33, !PT ;  /* 0x00000002ff07a212 */ /* 0x000fc800078e33ff */
[----:B------:R-:W-:-:S05]  /*1920*/  IADD3 R5, PT, PT, -R7, RZ, RZ ;  /* 0x000000ff07057210 */ /* 0x000fca0007ffe1ff */
[----:B------:R-:W-:Y:S01]  /*1930*/  IMAD R4, R2, R5, R6 ;  /* 0x0000000502047224 */ /* 0x000fe200078e0206 */
[----:B------:R-:W-:Y:S06]  /*1940*/  BRA `(.L_x_25) ;  /* 0x0000000000407947 */ /* 0x000fec0003800000 */
.L_x_24:
[----:B0-----:R-:W-:Y:S01]  /*1950*/  IMAD.MOV.U32 R4, RZ, RZ, R6 ;  /* 0x000000ffff047224 */ /* 0x001fe200078e0006 */
[----:B------:R-:W-:Y:S01]  /*1960*/  MOV R2, 0x1990 ;  /* 0x0000199000027802 */ /* 0x000fe20000000f00 */
[----:B------:R-:W-:-:S07]  /*1970*/  IMAD.MOV.U32 R8, RZ, RZ, R7 ;  /* 0x000000ffff087224 */ /* 0x000fce00078e0007 */
[----:B------:R-:W-:Y:S05]  /*1980*/  CALL.REL.NOINC `($__internal_0_$__cuda_sm20_div_u64) ;  /* 0x00000048009c7944 */ /* 0x000fea0003c00000 */
[----:B------:R-:W-:Y:S01]  /*1990*/  IADD3 R11, P0, PT, RZ, -R4, RZ ;  /* 0x80000004ff0b7210 */ /* 0x000fe20007f1e0ff */
[----:B------:R-:W-:Y:S02]  /*19a0*/  IMAD.U32 R2, RZ, RZ, UR12 ;  /* 0x0000000cff027e24 */ /* 0x000fe4000f8e00ff */
[----:B------:R-:W-:Y:S02]  /*19b0*/  IMAD.MOV.U32 R8, RZ, RZ, R6 ;  /* 0x000000ffff087224 */ /* 0x000fe400078e0006 */
[----:B------:R-:W-:-:S04]  /*19c0*/  IMAD.X R9, RZ, RZ, ~R5, P0 ;  /* 0x000000ffff097224 */ /* 0x000fc800000e0e05 */
[-C--:B------:R-:W-:Y:S02]  /*19d0*/  IMAD R10, R9, R2.reuse, RZ ;  /* 0x00000002090a7224 */ /* 0x080fe400078e02ff */
[----:B------:R-:W-:Y:S02]  /*19e0*/  IMAD.MOV.U32 R9, RZ, RZ, R7 ;  /* 0x000000ffff097224 */ /* 0x000fe400078e0007 */
[----:B------:R-:W-:Y:S02]  /*19f0*/  IMAD.MOV.U32 R7, RZ, RZ, R4 ;  /* 0x000000ffff077224 */ /* 0x000fe400078e0004 */
[----:B------:R-:W-:-:S04]  /*1a00*/  IMAD.WIDE.U32 R8, R11, R2, R8 ;  /* 0x000000020b087225 */ /* 0x000fc800078e0008 */
[----:B------:R-:W-:Y:S02]  /*1a10*/  IMAD R11, R3, R11, R10 ;  /* 0x0000000b030b7224 */ /* 0x000fe400078e020a */
[----:B------:R-:W-:Y:S02]  /*1a20*/  IMAD.MOV.U32 R4, RZ, RZ, R8 ;  /* 0x000000ffff047224 */ /* 0x000fe400078e0008 */
[----:B------:R-:W-:Y:S01]  /*1a30*/  IMAD.MOV.U32 R8, RZ, RZ, R5 ;  /* 0x000000ffff087224 */ /* 0x000fe200078e0005 */
[----:B------:R-:W-:-:S07]  /*1a40*/  IADD3 R9, PT, PT, R11, R9, RZ ;  /* 0x000000090b097210 */ /* 0x000fce0007ffe0ff */
.L_x_25:
[----:B------:R-:W-:Y:S05]  /*1a50*/  BSYNC.RECONVERGENT B0 ;  /* 0x0000000000007941 */ /* 0x000fea0003800200 */
.L_x_23:
[----:B------:R-:W-:-:S04]  /*1a60*/  IADD3 R4, P0, PT, R4, UR10, RZ ;  /* 0x0000000a04047c10 */ /* 0x000fc8000ff1e0ff */
[----:B------:R-:W-:-:S05]  /*1a70*/  IADD3.X R5, PT, PT, R9, UR11, RZ, P0, !PT ;  /* 0x0000000b09057c10 */ /* 0x000fca00087fe4ff */
[----:B------:R-:W2:Y:S01]  /*1a80*/  LDG.E.U8 R4, desc[UR8][R4.64] ;  /* 0x0000000804047981 */ /* 0x000ea2000c1e1100 */
[----:B------:R-:W-:Y:S01]  /*1a90*/  IADD3 R9, PT, PT, R1, -0x4, R0 ;  /* 0xfffffffc01097810 */ /* 0x000fe20007ffe000 */
[----:B------:R-:W-:Y:S01]  /*1aa0*/  UIADD3 UR5, UPT, UPT, UR5, 0x8, URZ ;  /* 0x0000000805057890 */ /* 0x000fe2000fffe0ff */
[----:B------:R-:W-:-:S03]  /*1ab0*/  VIADD R0, R0, 0xfffffff8 ;  /* 0xfffffff800007836 */ /* 0x000fc60000000000 */
[----:B------:R-:W-:Y:S01]  /*1ac0*/  UISETP.NE.AND UP0, UPT, UR5, URZ, UPT ;  /* 0x000000ff0500728c */ /* 0x000fe2000bf05270 */
[----:B--2---:R2:W-:Y:S08]  /*1ad0*/  STL.U8 [R9+0x40], R4 ;  /* 0x0000400409007387 */ /* 0x0045f00000100000 */
[----:B------:R-:W-:Y:S05]  /*1ae0*/  BRA.U UP0, `(.L_x_26) ;  /* 0xffffffe500ec7547 */ /* 0x000fea000b83ffff */
[----:B------:R-:W-:-:S07]  /*1af0*/  VIADD R0, R0, 0x4 ;  /* 0x0000000400007836 */ /* 0x000fce0000000000 */
.L_x_1:
[----:B------:R-:W-:-:S09]  /*1b00*/  UISETP.NE.AND UP0, UPT, UR6, URZ, UPT ;  /* 0x000000ff0600728c */ /* 0x000fd2000bf05270 */
[----:B------:R-:W-:Y:S05]  /*1b10*/  BRA.U !UP0, `(.L_x_0) ;  /* 0x0000001508787547 */ /* 0x000fea000b800000 */
[----:B------:R-:W0:Y:S01]  /*1b20*/  LDCU UR4, c[0x0][0x388] ;  /* 0x00007100ff0477ac */ /* 0x000e220008000800 */
[----:B------:R-:W-:Y:S02]  /*1b30*/  UISETP.GE.U32.AND UP0, UPT, UR6, 0x4, UPT ;  /* 0x000000040600788c */ /* 0x000fe4000bf06070 */
[----:B0-----:R-:W-:-:S07]  /*1b40*/  ULOP3.LUT UR4, UR4, 0x3, URZ, 0xc0, !UPT ;  /* 0x0000000304047892 */ /* 0x001fce000f8ec0ff */
[----:B------:R-:W-:Y:S05]  /*1b50*/  BRA.U !UP0, `(.L_x_27) ;  /* 0x0000000d08247547 */ /* 0x000fea000b800000 */
[----:B--2---:R-:W-:Y:S01]  /*1b60*/  LOP3.LUT R4, R8, R3, RZ, 0xfc, !PT ;  /* 0x0000000308047212 */ /* 0x004fe200078efcff */
[----:B------:R-:W-:Y:S03]  /*1b70*/  BSSY.RECONVERGENT B0, `(.L_x_28) ;  /* 0x000002a000007945 */ /* 0x000fe60003800200 */
[----:B------:R-:W-:-:S13]  /*1b80*/  ISETP.NE.U32.AND P0, PT, R4, RZ, PT ;  /* 0x000000ff0400720c */ /* 0x000fda0003f05070 */
[----:B------:R-:W-:Y:S05]  /*1b90*/  @P0 BRA `(.L_x_29) ;  /* 0x00000000005c0947 */ /* 0x000fea0003800000 */
[----:B------:R-:W0:Y:S01]  /*1ba0*/  I2F.U32.RP R8, R2 ;  /* 0x0000000200087306 */ /* 0x000e220000209000 */
[----:B------:R-:W-:-:S07]  /*1bb0*/  ISETP.NE.U32.AND P2, PT, R2, RZ, PT ;  /* 0x000000ff0200720c */ /* 0x000fce0003f45070 */
[----:B0-----:R-:W0:Y:S02]  /*1bc0*/  MUFU.RCP R8, R8 ;  /* 0x0000000800087308 */ /* 0x001e240000001000 */
[----:B0-----:R-:W-:-:S06]  /*1bd0*/  VIADD R4, R8, 0xffffffe ;  /* 0x0ffffffe08047836 */ /* 0x001fcc0000000000 */
[----:B------:R0:W1:Y:S02]  /*1be0*/  F2I.FTZ.U32.TRUNC.NTZ R5, R4 ;  /* 0x0000000400057305 */ /* 0x000064000021f000 */
[----:B0-----:R-:W-:Y:S02]  /*1bf0*/  IMAD.MOV.U32 R4, RZ, RZ, RZ ;  /* 0x000000ffff047224 */ /* 0x001fe400078e00ff */
[----:B-1----:R-:W-:-:S04]  /*1c00*/  IMAD.MOV R9, RZ, RZ, -R5 ;  /* 0x000000ffff097224 */ /* 0x002fc800078e0a05 */
[----:B------:R-:W-:-:S04]  /*1c10*/  IMAD R9, R9, R2, RZ ;  /* 0x0000000209097224 */ /* 0x000fc800078e02ff */
[----:B------:R-:W-:-:S04]  /*1c20*/  IMAD.HI.U32 R6, R5, R9, R4 ;  /* 0x0000000905067227 */ /* 0x000fc800078e0004 */
[----:B------:R-:W-:Y:S02]  /*1c30*/  IMAD.MOV.U32 R9, RZ, RZ, RZ ;  /* 0x000000ffff097224 */ /* 0x000fe400078e00ff */
[----:B------:R-:W-:-:S04]  /*1c40*/  IMAD.HI.U32 R6, R6, R7, RZ ;  /* 0x0000000706067227 */ /* 0x000fc800078e00ff */
[----:B------:R-:W-:-:S04]  /*1c50*/  IMAD.MOV R5, RZ, RZ, -R6 ;  /* 0x000000ffff057224 */ /* 0x000fc800078e0a06 */
        /* <DEDUP_REMOVED lines=9> */
[----:B------:R-:W-:Y:S01]  /*1cf0*/  IMAD.MOV.U32 R7, RZ, RZ, RZ ;  /* 0x000000ffff077224 */ /* 0x000fe200078e00ff */
[----:B------:R-:W-:Y:S06]  /*1d00*/  BRA `(.L_x_30) ;  /* 0x0000000000407947 */ /* 0x000fec0003800000 */
.L_x_29:
[----:B------:R-:W-:Y:S01]  /*1d10*/  IMAD.MOV.U32 R4, RZ, RZ, R7 ;  /* 0x000000ffff047224 */ /* 0x000fe200078e0007 */
[----:B------:R-:W-:-:S07]  /*1d20*/  MOV R2, 0x1d40 ;  /* 0x00001d4000027802 */ /* 0x000fce0000000f00 */
[----:B------:R-:W-:Y:S05]  /*1d30*/  CALL.REL.NOINC `($__internal_0_$__cuda_sm20_div_u64) ;  /* 0x0000004400b07944 */ /* 0x000fea0003c00000 */
[----:B------:R-:W0:Y:S01]  /*1d40*/  LDCU UR5, c[0x0][0x398] ;  /* 0x00007300ff0577ac */ /* 0x000e220008000800 */
[----:B------:R-:W-:Y:S01]  /*1d50*/  IADD3 R9, P0, PT, RZ, -R4, RZ ;  /* 0x80000004ff097210 */ /* 0x000fe20007f1e0ff */
[----:B------:R-:W-:Y:S01]  /*1d60*/  IMAD.MOV.U32 R6, RZ, RZ, R7 ;  /* 0x000000ffff067224 */ /* 0x000fe200078e0007 */
[----:B------:R-:W-:-:S03]  /*1d70*/  MOV R7, R8 ;  /* 0x0000000800077202 */ /* 0x000fc60000000f00 */
[----:B------:R-:W-:Y:S02]  /*1d80*/  IMAD.X R11, RZ, RZ, ~R5, P0 ;  /* 0x000000ffff0b7224 */ /* 0x000fe400000e0e05 */
[----:B0-----:R-:W-:-:S04]  /*1d90*/  IMAD.U32 R2, RZ, RZ, UR5 ;  /* 0x00000005ff027e24 */ /* 0x001fc8000f8e00ff */
[-C--:B------:R-:W-:Y:S02]  /*1da0*/  IMAD R10, R11, R2.reuse, RZ ;  /* 0x000000020b0a7224 */ /* 0x080fe400078e02ff */
[----:B------:R-:W-:-:S04]  /*1db0*/  IMAD.WIDE.U32 R6, R9, R2, R6 ;  /* 0x0000000209067225 */ /* 0x000fc800078e0006 */
[----:B------:R-:W-:Y:S02]  /*1dc0*/  IMAD R9, R3, R9, R10 ;  /* 0x0000000903097224 */ /* 0x000fe400078e020a */
[----:B------:R-:W-:Y:S02]  /*1dd0*/  IMAD.MOV.U32 R8, RZ, RZ, R6 ;  /* 0x000000ffff087224 */ /* 0x000fe400078e0006 */
[----:B------:R-:W-:Y:S02]  /*1de0*/  IMAD.IADD R9, R9, 0x1, R7 ;  /* 0x0000000109097824 */ /* 0x000fe400078e0207 */
[----:B------:R-:W-:Y:S02]  /*1df0*/  IMAD.MOV.U32 R6, RZ, RZ, R4 ;  /* 0x000000ffff067224 */ /* 0x000fe400078e0004 */
[----:B------:R-:W-:-:S07]  /*1e00*/  IMAD.MOV.U32 R7, RZ, RZ, R5 ;  /* 0x000000ffff077224 */ /* 0x000fce00078e0005 */
.L_x_30:
[----:B------:R-:W-:Y:S05]  /*1e10*/  BSYNC.RECONVERGENT B0 ;  /* 0x0000000000007941 */ /* 0x000fea0003800200 */
.L_x_28:
[----:B------:R-:W0:Y:S02]  /*1e20*/  LDCU.64 UR10, c[0x0][0x390] ;  /* 0x00007200ff0a77ac */ /* 0x000e240008000a00 */
[----:B0-----:R-:W-:-:S04]  /*1e30*/  IADD3 R4, P0, PT, R8, UR10, RZ ;  /* 0x0000000a08047c10 */ /* 0x001fc8000ff1e0ff */
        /* <DEDUP_REMOVED lines=32> */
.L_x_32:
[----:B0-----:R-:W-:Y:S01]  /*2040*/  IMAD.MOV.U32 R4, RZ, RZ, R6 ;  /* 0x000000ffff047224 */ /* 0x001fe200078e0006 */
[----:B------:R-:W-:Y:S01]  /*2050*/  MOV R2, 0x2080 ;  /* 0x0000208000027802 */ /* 0x000fe20000000f00 */
[----:B------:R-:W-:-:S07]  /*2060*/  IMAD.MOV.U32 R8, RZ, RZ, R7 ;  /* 0x000000ffff087224 */ /* 0x000fce00078e0007 */
[----:B------:R-:W-:Y:S05]  /*2070*/  CALL.REL.NOINC `($__internal_0_$__cuda_sm20_div_u64) ;  /* 0x0000004000e07944 */ /* 0x000fea0003c00000 */
[----:B------:R-:W0:Y:S01]  /*2080*/  LDCU UR5, c[0x0][0x398] ;  /* 0x00007300ff0577ac */ /* 0x000e220008000800 */
[----:B------:R-:W-:-:S05]  /*2090*/  IADD3 R9, P0, PT, RZ, -R4, RZ ;  /* 0x80000004ff097210 */ /* 0x000fca0007f1e0ff */
[----:B------:R-:W-:Y:S01]  /*20a0*/  IMAD.X R11, RZ, RZ, ~R5, P0 ;  /* 0x000000ffff0b7224 */ /* 0x000fe200000e0e05 */
[----:B0-----:R-:W-:-:S05]  /*20b0*/  MOV R2, UR5 ;  /* 0x0000000500027c02 */ /* 0x001fca0008000f00 */
[-C--:B------:R-:W-:Y:S02]  /*20c0*/  IMAD R8, R11, R2.reuse, RZ ;  /* 0x000000020b087224 */ /* 0x080fe400078e02ff */
[----:B------:R-:W-:-:S04]  /*20d0*/  IMAD.WIDE.U32 R6, R9, R2, R6 ;  /* 0x0000000209067225 */ /* 0x000fc800078e0006 */
[----:B------:R-:W-:Y:S02]  /*20e0*/  IMAD R9, R3, R9, R8 ;  /* 0x0000000903097224 */ /* 0x000fe400078e0208 */
[----:B------:R-:W-:Y:S02]  /*20f0*/  IMAD.MOV.U32 R8, RZ, RZ, R6 ;  /* 0x000000ffff087224 */ /* 0x000fe400078e0006 */
[----:B------:R-:W-:Y:S02]  /*2100*/  IMAD.IADD R9, R9, 0x1, R7 ;  /* 0x0000000109097824 */ /* 0x000fe400078e0207 */
[----:B------:R-:W-:Y:S02]  /*2110*/  IMAD.MOV.U32 R6, RZ, RZ, R4 ;  /* 0x000000ffff067224 */ /* 0x000fe400078e0004 */
[----:B------:R-:W-:-:S07]  /*2120*/  IMAD.MOV.U32 R7, RZ, RZ, R5 ;  /* 0x000000ffff077224 */ /* 0x000fce00078e0005 */
.L_x_33:
[----:B------:R-:W-:Y:S05]  /*2130*/  BSYNC.RECONVERGENT B0 ;  /* 0x0000000000007941 */ /* 0x000fea0003800200 */
.L_x_31:
        /* <DEDUP_REMOVED lines=34> */
.L_x_35:
[----:B0-----:R-:W-:Y:S01]  /*2360*/  IMAD.MOV.U32 R4, RZ, RZ, R6 ;  /* 0x000000ffff047224 */ /* 0x001fe200078e0006 */
[----:B------:R-:W-:Y:S02]  /*2370*/  MOV R8, R7 ;  /* 0x0000000700087202 */ /* 0x000fe40000000f00 */
[----:B------:R-:W-:-:S07]  /*2380*/  MOV R2, 0x23a0 ;  /* 0x000023a000027802 */ /* 0x000fce0000000f00 */
[----:B------:R-:W-:Y:S05]  /*2390*/  CALL.REL.NOINC `($__internal_0_$__cuda_sm20_div_u64) ;  /* 0x0000004000187944 */ /* 0x000fea0003c00000 */
[----:B------:R-:W0:Y:S01]  /*23a0*/  LDCU UR5, c[0x0][0x398] ;  /* 0x00007300ff0577ac */ /* 0x000e220008000800 */
[----:B------:R-:W-:-:S05]  /*23b0*/  IADD3 R9, P0, PT, RZ, -R4, RZ ;  /* 0x80000004ff097210 */ /* 0x000fca0007f1e0ff */
        /* <DEDUP_REMOVED lines=9> */
.L_x_36:
[----:B------:R-:W-:Y:S05]  /*2450*/  BSYNC.RECONVERGENT B0 ;  /* 0x0000000000007941 */ /* 0x000fea0003800200 */
.L_x_34:
[----:B------:R-:W0:Y:S02]  /*2460*/  LDCU.64 UR10, c[0x0][0x390] ;  /* 0x00007200ff0a77ac */ /* 0x000e240008000a00 */
[----:B0-----:R-:W-:-:S04]  /*2470*/  IADD3 R4, P0, PT, R8, UR10, RZ ;  /* 0x0000000a08047c10 */ /* 0x001fc8000ff1e0ff */
[----:B------:R-:W-:-:S05]  /*2480*/  IADD3.X R5, PT, PT, R9, UR11, RZ, P0, !PT ;  /* 0x0000000b09057c10 */ /* 0x000fca00087fe4ff */
[----:B------:R-:W2:Y:S01]  /*2490*/  LDG.E.U8 R4, desc[UR8][R4.64] ;  /* 0x0000000804047981 */ /* 0x000ea2000c1e1100 */
[----:B------:R-:W-:Y:S01]  /*24a0*/  IADD3 R9, PT, PT, R1, -0x3, R0 ;  /* 0xfffffffd01097810 */ /* 0x000fe20007ffe000 */
[----:B------:R-:W-:Y:S01]  /*24b0*/  BSSY.RECONVERGENT B0, `(.L_x_37) ;  /* 0x000002d000007945 */ /* 0x000fe20003800200 */
[----:B------:R-:W-:Y:S01]  /*24c0*/  LOP3.LUT R8, R7, R3, RZ, 0xfc, !PT ;  /* 0x0000000307087212 */ /* 0x000fe200078efcff */
[----:B------:R-:W-:-:S03]  /*24d0*/  VIADD R0, R0, 0xfffffffc ;  /* 0xfffffffc00007836 */ /* 0x000fc60000000000 */
        /* <DEDUP_REMOVED lines=9> */
[----:B0-----:R-:W-:Y:S01]  /*2570*/  IMAD.MOV.U32 R4, RZ, RZ, RZ ;  /* 0x000000ffff047224 */ /* 0x001fe200078e00ff */
[----:B-1----:R-:W-:-:S05]  /*2580*/  IADD3 R7, PT, PT, RZ, -R5, RZ ;  /* 0x80000005ff077210 */ /* 0x002fca0007ffe0ff */
        /* <DEDUP_REMOVED lines=13> */
[----:B------:R-:W-:Y:S06]  /*2660*/  BRA `(.L_x_39) ;  /* 0x0000000000447947 */ /* 0x000fec0003800000 */
.L_x_38:
[----:B0-----:R-:W-:Y:S01]  /*2670*/  IMAD.MOV.U32 R4, RZ, RZ, R6 ;  /* 0x000000ffff047224 */ /* 0x001fe200078e0006 */
[----:B------:R-:W-:Y:S01]  /*2680*/  MOV R2, 0x26b0 ;  /* 0x000026b000027802 */ /* 0x000fe20000000f00 */
[----:B------:R-:W-:-:S07]  /*2690*/  IMAD.MOV.U32 R8, RZ, RZ, R7 ;  /* 0x000000ffff087224 */ /* 0x000fce00078e0007 */
[----:B------:R-:W-:Y:S05]  /*26a0*/  CALL.REL.NOINC `($__internal_0_$__cuda_sm20_div_u64) ;  /* 0x0000003c00547944 */ /* 0x000fea0003c00000 */
[----:B------:R-:W0:Y:S01]  /*26b0*/  LDCU UR5, c[0x0][0x398] ;  /* 0x00007300ff0577ac */ /* 0x000e220008000800 */
[----:B------:R-:W-:Y:S01]  /*26c0*/  IADD3 R11, P0, PT, RZ, -R4, RZ ;  /* 0x80000004ff0b7210 */ /* 0x000fe20007f1e0ff */
[----:B------:R-:W-:-:S04]  /*26d0*/  IMAD.MOV.U32 R8, RZ, RZ, R6 ;  /* 0x000000ffff087224 */ /* 0x000fc800078e0006 */
[----:B------:R-:W-:Y:S01]  /*26e0*/  IMAD.X R9, RZ, RZ, ~R5, P0 ;  /* 0x000000ffff097224 */ /* 0x000fe200000e0e05 */
[----:B0-----:R-:W-:-:S05]  /*26f0*/  MOV R2, UR5 ;  /* 0x0000000500027c02 */ /* 0x001fca0008000f00 */
[-C--:B------:R-:W-:Y:S02]  /*2700*/  IMAD R10, R9, R2.reuse, RZ ;  /* 0x00000002090a7224 */ /* 0x080fe400078e02ff */
[----:B------:R-:W-:Y:S02]  /*2710*/  IMAD.MOV.U32 R9, RZ, RZ, R7 ;  /* 0x000000ffff097224 */ /* 0x000fe400078e0007 */
[----:B------:R-:W-:Y:S02]  /*2720*/  IMAD.MOV.U32 R7, RZ, RZ, R4 ;  /* 0x000000ffff077224 */ /* 0x000fe400078e0004 */
[----:B------:R-:W-:-:S04]  /*2730*/  IMAD.WIDE.U32 R8, R11, R2, R8 ;  /* 0x000000020b087225 */ /* 0x000fc800078e0008 */
[----:B------:R-:W-:Y:S02]  /*2740*/  IMAD R11, R3, R11, R10 ;  /* 0x0000000b030b7224 */ /* 0x000fe400078e020a */
[----:B------:R-:W-:Y:S02]  /*2750*/  IMAD.MOV.U32 R4, RZ, RZ, R8 ;  /* 0x000000ffff047224 */ /* 0x000fe400078e0008 */
[----:B------:R-:W-:Y:S02]  /*2760*/  IMAD.IADD R9, R11, 0x1, R9 ;  /* 0x000000010b097824 */ /* 0x000fe400078e0209 */
[----:B------:R-:W-:-:S07]  /*2770*/  IMAD.MOV.U32 R8, RZ, RZ, R5 ;  /* 0x000000ffff087224 */ /* 0x000fce00078e0005 */
.L_x_39:
[----:B------:R-:W-:Y:S05]  /*2780*/  BSYNC.RECONVERGENT B0 ;  /* 0x0000000000007941 */ /* 0x000fea0003800200 */
.L_x_37:
[----:B------:R-:W0:Y:S02]  /*2790*/  LDCU.64 UR10, c[0x0][0x390] ;  /* 0x00007200ff0a77ac */ /* 0x000e240008000a00 */
[----:B0-----:R-:W-:-:S04]  /*27a0*/  IADD3 R4, P0, PT, R4, UR10, RZ ;  /* 0x0000000a04047c10 */ /* 0x001fc8000ff1e0ff */
[----:B------:R-:W-:-:S05]  /*27b0*/  IADD3.X R5, PT, PT, R9, UR11, RZ, P0, !PT ;  /* 0x0000000b09057c10 */ /* 0x000fca00087fe4ff */
[----:B------:R-:W2:Y:S01]  /*27c0*/  LDG.E.U8 R4, desc[UR8][R4.64] ;  /* 0x0000000804047981 */ /* 0x000ea2000c1e1100 */
[----:B------:R-:W-:-:S05]  /*27d0*/  IMAD.IADD R9, R1, 0x1, R0 ;  /* 0x0000000101097824 */ /* 0x000fca00078e0200 */
[----:B--2---:R0:W-:Y:S02]  /*27e0*/  STL.U8 [R9+0x40], R4 ;  /* 0x0000400409007387 */ /* 0x0041e40000100000 */
.L_x_27:
[----:B------:R-:W-:-:S09]  /*27f0*/  UISETP.NE.AND UP0, UPT, UR4, URZ, UPT ;  /* 0x000000ff0400728c */ /* 0x000fd2000bf05270 */
[----:B------:R-:W-:Y:S05]  /*2800*/  BRA.U !UP0, `(.L_x_0) ;  /* 0x00000009083c7547 */ /* 0x000fea000b800000 */
[----:B------:R-:W-:-:S09]  /*2810*/  UISETP.NE.AND UP0, UPT, UR4, 0x1, UPT ;  /* 0x000000010400788c */ /* 0x000fd2000bf05270 */
[----:B------:R-:W-:Y:S05]  /*2820*/  BRA.U !UP0, `(.L_x_40) ;  /* 0x0000000508947547 */ /* 0x000fea000b800000 */
[----:B0-2---:R-:W-:Y:S01]  /*2830*/  LOP3.LUT R4, R8, R3, RZ, 0xfc, !PT ;  /* 0x0000000308047212 */ /* 0x005fe200078efcff */
[----:B------:R-:W-:Y:S03]  /*2840*/  BSSY.RECONVERGENT B0, `(.L_x_41) ;  /* 0x000002a000007945 */ /* 0x000fe60003800200 */
[----:B------:R-:W-:-:S13]  /*2850*/  ISETP.NE.U32.AND P0, PT, R4, RZ, PT ;  /* 0x000000ff0400720c */ /* 0x000fda0003f05070 */
[----:B------:R-:W-:Y:S05]  /*2860*/  @P0 BRA `(.L_x_42) ;  /* 0x00000000005c0947 */ /* 0x000fea0003800000 */
[----:B------:R-:W0:Y:S01]  /*2870*/  I2F.U32.RP R6, R2 ;  /* 0x0000000200067306 */ /* 0x000e220000209000 */
[----:B------:R-:W-:-:S07]  /*2880*/  ISETP.NE.U32.AND P2, PT, R2, RZ, PT ;  /* 0x000000ff0200720c */ /* 0x000fce0003f45070 */
[----:B0-----:R-:W0:Y:S02]  /*2890*/  MUFU.RCP R6, R6 ;  /* 0x0000000600067308 */ /* 0x001e240000001000 */
[----:B0-----:R-:W-:-:S06]  /*28a0*/  IADD3 R4, PT, PT, R6, 0xffffffe, RZ ;  /* 0x0ffffffe06047810 */ /* 0x001fcc0007ffe0ff */
        /* <DEDUP_REMOVED lines=17> */
[----:B------:R-:W-:Y:S01]  /*29c0*/  HFMA2 R7, -RZ, RZ, 0, 0 ;  /* 0x00000000ff077431 */ /* 0x000fe200000001ff */
[----:B------:R-:W-:Y:S06]  /*29d0*/  BRA `(.L_x_43) ;  /* 0x0000000000407947 */ /* 0x000fec0003800000 */
.L_x_42:
[----:B------:R-:W-:Y:S01]  /*29e0*/  IMAD.MOV.U32 R4, RZ, RZ, R7 ;  /* 0x000000ffff047224 */ /* 0x000fe200078e0007 */
[----:B------:R-:W-:-:S07]  /*29f0*/  MOV R2, 0x2a10 ;  /* 0x00002a1000027802 */ /* 0x000fce0000000f00 */
[----:B------:R-:W-:Y:S05]  /*2a00*/  CALL.REL.NOINC `($__internal_0_$__cuda_sm20_div_u64) ;  /* 0x00000038007c7944 */ /* 0x000fea0003c00000 */
[----:B------:R-:W0:Y:S01]  /*2a10*/  LDCU UR4, c[0x0][0x398] ;  /* 0x00007300ff0477ac */ /* 0x000e220008000800 */
[----:B------:R-:W-:Y:S01]  /*2a20*/  IADD3 R9, P0, PT, RZ, -R4, RZ ;  /* 0x80000004ff097210 */ /* 0x000fe20007f1e0ff */
[----:B------:R-:W-:Y:S02]  /*2a30*/  IMAD.MOV.U32 R6, RZ, RZ, R7 ;  /* 0x000000ffff067224 */ /* 0x000fe400078e0007 */
[----:B------:R-:W-:Y:S02]  /*2a40*/  IMAD.MOV.U32 R7, RZ, RZ, R8 ;  /* 0x000000ffff077224 */ /* 0x000fe400078e0008 */
[----:B------:R-:W-:Y:S02]  /*2a50*/  IMAD.X R11, RZ, RZ, ~R5, P0 ;  /* 0x000000ffff0b7224 */ /* 0x000fe400000e0e05 */
[----:B0-----:R-:W-:-:S04]  /*2a60*/  IMAD.U32 R2, RZ, RZ, UR4 ;  /* 0x00000004ff027e24 */ /* 0x001fc8000f8e00ff */
[-C--:B------:R-:W-:Y:S02]  /*2a70*/  IMAD R10, R11, R2.reuse, RZ ;  /* 0x000000020b0a7224 */ /* 0x080fe400078e02ff */
[----:B------:R-:W-:-:S04]  /*2a80*/  IMAD.WIDE.U32 R6, R9, R2, R6 ;  /* 0x0000000209067225 */ /* 0x000fc800078e0006 */
[----:B------:R-:W-:Y:S02]  /*2a90*/  IMAD R9, R3, R9, R10 ;  /* 0x0000000903097224 */ /* 0x000fe400078e020a */
[----:B------:R-:W-:Y:S02]  /*2aa0*/  IMAD.MOV.U32 R8, RZ, RZ, R6 ;  /* 0x000000ffff087224 */ /* 0x000fe400078e0006 */
[----:B------:R-:W-:Y:S01]  /*2ab0*/  IMAD.IADD R9, R9, 0x1, R7 ;  /* 0x0000000109097824 */ /* 0x000fe200078e0207 */
[----:B------:R-:W-:Y:S01]  /*2ac0*/  MOV R7, R5 ;  /* 0x0000000500077202 */ /* 0x000fe20000000f00 */
[----:B------:R-:W-:-:S07]  /*2ad0*/  IMAD.MOV.U32 R6, RZ, RZ, R4 ;  /* 0x000000ffff067224 */ /* 0x000fce00078e0004 */
.L_x_43:
[----:B------:R-:W-:Y:S05]  /*2ae0*/  BSYNC.RECONVERGENT B0 ;  /* 0x0000000000007941 */ /* 0x000fea0003800200 */
.L_x_41:
        /* <DEDUP_REMOVED lines=33> */
.L_x_45:
[----:B0-----:R-:W-:Y:S01]  /*2d00*/  IMAD.MOV.U32 R4, RZ, RZ, R6 ;  /* 0x000000ffff047224 */ /* 0x001fe200078e0006 */
[----:B------:R-:W-:Y:S01]  /*2d10*/  MOV R2, 0x2d40 ;  /* 0x00002d4000027802 */ /* 0x000fe20000000f00 */
[----:B------:R-:W-:-:S07]  /*2d20*/  IMAD.MOV.U32 R8, RZ, RZ, R7 ;  /* 0x000000ffff087224 */ /* 0x000fce00078e0007 */
[----:B------:R-:W-:Y:S05]  /*2d30*/  CALL.REL.NOINC `($__internal_0_$__cuda_sm20_div_u64) ;  /* 0x0000003400b07944 */ /* 0x000fea0003c00000 */
[----:B------:R-:W0:Y:S01]  /*2d40*/  LDCU UR4, c[0x0][0x398] ;  /* 0x00007300ff0477ac */ /* 0x000e220008000800 */
[----:B------:R-:W-:Y:S01]  /*2d50*/  IADD3 R11, P0, PT, RZ, -R4, RZ ;  /* 0x80000004ff0b7210 */ /* 0x000fe20007f1e0ff */
[----:B------:R-:W-:-:S04]  /*2d60*/  IMAD.MOV.U32 R8, RZ, RZ, R6 ;  /* 0x000000ffff087224 */ /* 0x000fc800078e0006 */
[----:B------:R-:W-:Y:S02]  /*2d70*/  IMAD.X R9, RZ, RZ, ~R5, P0 ;  /* 0x000000ffff097224 */ /* 0x000fe400000e0e05 */
[----:B0-----:R-:W-:-:S04]  /*2d80*/  IMAD.U32 R2, RZ, RZ, UR4 ;  /* 0x00000004ff027e24 */ /* 0x001fc8000f8e00ff */
        /* <DEDUP_REMOVED lines=8> */
.L_x_46:
[----:B------:R-:W-:Y:S05]  /*2e10*/  BSYNC.RECONVERGENT B0 ;  /* 0x0000000000007941 */ /* 0x000fea0003800200 */
.L_x_44:
[----:B------:R-:W0:Y:S02]  /*2e20*/  LDCU.64 UR4, c[0x0][0x390] ;  /* 0x00007200ff0477ac */ /* 0x000e240008000a00 */
[----:B0-----:R-:W-:-:S04]  /*2e30*/  IADD3 R4, P0, PT, R4, UR4, RZ ;  /* 0x0000000404047c10 */ /* 0x001fc8000ff1e0ff */
[----:B------:R-:W-:-:S05]  /*2e40*/  IADD3.X R5, PT, PT, R9, UR5, RZ, P0, !PT ;  /* 0x0000000509057c10 */ /* 0x000fca00087fe4ff */
[----:B------:R-:W2:Y:S01]  /*2e50*/  LDG.E.U8 R4, desc[UR8][R4.64] ;  /* 0x0000000804047981 */ /* 0x000ea2000c1e1100 */
[----:B------:R-:W-:-:S05]  /*2e60*/  IMAD.IADD R9, R1, 0x1, R0 ;  /* 0x0000000101097824 */ /* 0x000fca00078e0200 */
[----:B--2---:R1:W-:Y:S02]  /*2e70*/  STL.U8 [R9+0x40], R4 ;  /* 0x0000400409007387 */ /* 0x0043e40000100000 */
.L_x_40:
[----:B------:R-:W3:Y:S02]  /*2e80*/  LDCU UR4, c[0x0][0x388] ;  /* 0x00007100ff0477ac */ /* 0x000ee40008000800 */
[----:B---3--:R-:W-:-:S04]  /*2e90*/  ULOP3.LUT UR4, UR4, 0x1, URZ, 0xc0, !UPT ;  /* 0x0000000104047892 */ /* 0x008fc8000f8ec0ff */
[----:B------:R-:W-:-:S09]  /*2ea0*/  UISETP.NE.U32.AND UP0, UPT, UR4, 0x1, UPT ;  /* 0x000000010400788c */ /* 0x000fd2000bf05070 */
[----:B------:R-:W-:Y:S05]  /*2eb0*/  BRA.U UP0, `(.L_x_0) ;  /* 0x0000000100907547 */ /* 0x000fea000b800000 */
[----:B012---:R-:W-:Y:S01]  /*2ec0*/  LOP3.LUT R4, R8, R3, RZ, 0xfc, !PT ;  /* 0x0000000308047212 */ /* 0x007fe200078efcff */
        /* <DEDUP_REMOVED lines=11> */
[----:B------:R-:W-:-:S06]  /*2f80*/  IMAD.HI.U32 R8, R5, R3, R4 ;  /* 0x0000000305087227 */ /* 0x000fcc00078e0004 */
[----:B------:R-:W-:-:S04]  /*2f90*/  IMAD.HI.U32 R3, R8, R7, RZ ;  /* 0x0000000708037227 */ /* 0x000fc800078e00ff */
[----:B------:R-:W-:-:S04]  /*2fa0*/  IMAD.MOV R3, RZ, RZ, -R3 ;  /* 0x000000ffff037224 */ /* 0x000fc800078e0a03 */
[----:B------:R-:W-:Y:S02]  /*2fb0*/  IMAD R5, R2, R3, R7 ;  /* 0x0000000302057224 */ /* 0x000fe400078e0207 */
[----:B------:R-:W-:-:S03]  /*2fc0*/  IMAD.MOV.U32 R3, RZ, RZ, RZ ;  /* 0x000000ffff037224 */ /* 0x000fc600078e00ff */
[----:B------:R-:W-:-:S13]  /*2fd0*/  ISETP.GE.U32.AND P0, PT, R5, R2, PT ;  /* 0x000000020500720c */ /* 0x000fda0003f06070 */
[----:B------:R-:W-:-:S05]  /*2fe0*/  @P0 IMAD.IADD R5, R5, 0x1, -R2 ;  /* 0x0000000105050824 */ /* 0x000fca00078e0a02 */
[----:B------:R-:W-:-:S13]  /*2ff0*/  ISETP.GE.U32.AND P0, PT, R5, R2, PT ;  /* 0x000000020500720c */ /* 0x000fda0003f06070 */
[----:B------:R-:W-:Y:S01]  /*3000*/  @P0 IMAD.IADD R5, R5, 0x1, -R2 ;  /* 0x0000000105050824 */ /* 0x000fe200078e0a02 */
[----:B------:R-:W-:-:S04]  /*3010*/  @!P1 LOP3.LUT R5, RZ, R2, RZ, 0x33, !PT ;  /* 0x00000002ff059212 */ /* 0x000fc800078e33ff */
[----:B------:R-:W-:Y:S01]  /*3020*/  MOV R2, R5 ;  /* 0x0000000500027202 */ /* 0x000fe20000000f00 */
[----:B------:R-:W-:Y:S06]  /*3030*/  BRA `(.L_x_49) ;  /* 0x0000000000147947 */ /* 0x000fec0003800000 */
.L_x_48:
[----:B------:R-:W-:Y:S01]  /*3040*/  IMAD.MOV.U32 R10, RZ, RZ, R7 ;  /* 0x000000ffff0a7224 */ /* 0x000fe200078e0007 */
[----:B------:R-:W-:-:S07]  /*3050*/  MOV R11, 0x3070 ;  /* 0x00003070000b7802 */ /* 0x000fce0000000f00 */
[----:B------:R-:W-:Y:S05]  /*3060*/  CALL.REL.NOINC `($__internal_1_$__cuda_sm20_rem_u64) ;  /* 0x0000003400fc7944 */ /* 0x000fea0003c00000 */
[----:B------:R-:W-:Y:S02]  /*3070*/  IMAD.MOV.U32 R2, RZ, RZ, R4 ;  /* 0x000000ffff027224 */ /* 0x000fe400078e0004 */
[----:B------:R-:W-:-:S07]  /*3080*/  IMAD.MOV.U32 R3, RZ, RZ, R5 ;  /* 0x000000ffff037224 */ /* 0x000fce00078e0005 */
.L_x_49:
[----:B------:R-:W-:Y:S05]  /*3090*/  BSYNC.RECONVERGENT B0 ;  /* 0x0000000000007941 */ /* 0x000fea0003800200 */
.L_x_47:
[----:B------:R-:W0:Y:S02]  /*30a0*/  LDCU.64 UR4, c[0x0][0x390] ;  /* 0x00007200ff0477ac */ /* 0x000e240008000a00 */
[----:B0-----:R-:W-:-:S04]  /*30b0*/  IADD3 R2, P0, PT, R2, UR4, RZ ;  /* 0x0000000402027c10 */ /* 0x001fc8000ff1e0ff */
[----:B------:R-:W-:-:S05]  /*30c0*/  IADD3.X R3, PT, PT, R3, UR5, RZ, P0, !PT ;  /* 0x0000000503037c10 */ /* 0x000fca00087fe4ff */
[----:B------:R-:W2:Y:S01]  /*30d0*/  LDG.E.U8 R2, desc[UR8][R2.64] ;  /* 0x0000000802027981 */ /* 0x000ea2000c1e1100 */
[----:B------:R-:W-:-:S05]  /*30e0*/  IADD3 R5, PT, PT, R1, -0x1, R0 ;  /* 0xffffffff01057810 */ /* 0x000fca0007ffe000 */
[----:B--2---:R3:W-:Y:S02]  /*30f0*/  STL.U8 [R5+0x40], R2 ;  /* 0x0000400205007387 */ /* 0x0047e40000100000 */
.L_x_0:
[----:B------:R-:W4:Y:S02]  /*3100*/  LDC R0, c[0x0][0x388] ;  /* 0x0000e200ff007b82 */ /* 0x000f240000000800 */
[----:B----4-:R-:W-:Y:S01]  /*3110*/  IMAD.IADD R24, R1, 0x1, R0 ;  /* 0x0000000101187824 */ /* 0x010fe200078e0200 */
[----:B------:R-:W-:-:S04]  /*3120*/  ISETP.GE.AND P0, PT, R0, 0x1, PT ;  /* 0x000000010000780c */ /* 0x000fc80003f06270 */
[----:B------:R4:W-:Y:S04]  /*3130*/  STL.U8 [R24+0x40], RZ ;  /* 0x000040ff18007387 */ /* 0x0009e80000100000 */
[----:B------:R4:W-:Y:S04]  /*3140*/  STL.128 [R1], RZ ;  /* 0x000000ff01007387 */ /* 0x0009e80000100c00 */
[----:B------:R4:W-:Y:S04]  /*3150*/  STL.128 [R1+0x10], RZ ;  /* 0x000010ff01007387 */ /* 0x0009e80000100c00 */
[----:B------:R4:W-:Y:S04]  /*3160*/  STL.128 [R1+0x20], RZ ;  /* 0x000020ff01007387 */ /* 0x0009e80000100c00 */
[----:B------:R4:W-:Y:S04]  /*3170*/  STL.64 [R1+0x30], RZ ;  /* 0x000030ff01007387 */ /* 0x0009e80000100a00 */
[----:B------:R4:W-:Y:S01]  /*3180*/  STL [R1+0x3c], RZ ;  /* 0x00003cff01007387 */ /* 0x0009e20000100800 */
[----:B------:R-:W-:Y:S05]  /*3190*/  @!P0 BRA `(.L_x_50) ;  /* 0x0000000400708947 */ /* 0x000fea0003800000 */
[C---:B------:R-:W-:Y:S01]  /*31a0*/  ISETP.GE.U32.AND P0, PT, R0.reuse, 0x10, PT ;  /* 0x000000100000780c */ /* 0x040fe20003f06070 */
[----:B---3--:R-:W-:Y:S01]  /*31b0*/  IMAD.MOV.U32 R2, RZ, RZ, RZ ;  /* 0x000000ffff027224 */ /* 0x008fe200078e00ff */
[----:B------:R-:W-:-:S04]  /*31c0*/  LOP3.LUT R26, R0, 0xf, RZ, 0xc0, !PT ;  /* 0x0000000f001a7812 */ /* 0x000fc800078ec0ff */
[----:B------:R-:W-:-:S07]  /*31d0*/  ISETP.NE.AND P1, PT, R26, RZ, PT ;  /* 0x000000ff1a00720c */ /* 0x000fce0003f25270 */
[----:B------:R-:W-:Y:S06]  /*31e0*/  @!P0 BRA `(.L_x_51) ;  /* 0x0000000000988947 */ /* 0x000fec0003800000 */
[----:B------:R-:W-:Y:S01]  /*31f0*/  LOP3.LUT R2, R0, 0x7ffffff0, RZ, 0xc0, !PT ;  /* 0x7ffffff000027812 */ /* 0x000fe200078ec0ff */
[----:B------:R-:W-:Y:S02]  /*3200*/  VIADD R23, R1, 0x47 ;  /* 0x0000004701177836 */ /* 0x000fe40000000000 */
[----:B------:R-:W-:Y:S01]  /*3210*/  IMAD.MOV.U32 R3, RZ, RZ, R1 ;  /* 0x000000ffff037224 */ /* 0x000fe200078e0001 */
[----:B012---:R-:W-:-:S07]  /*3220*/  IADD3 R4, PT, PT, -R2, RZ, RZ ;  /* 0x000000ff02047210 */ /* 0x007fce0007ffe1ff */
.L_x_52:
[----:B------:R-:W2:Y:S04]  /*3230*/  LDL.U8 R9, [R23+0x4] ;  /* 0x0000040017097983 */ /* 0x000ea80000100000 */
[----:B------:R-:W2:Y:S04]  /*3240*/  LDL.U8 R10, [R23+0x3] ;  /* 0x00000300170a7983 */ /* 0x000ea80000100000 */
[----:B------:R-:W3:Y:S04]  /*3250*/  LDL.U8 R11, [R23+0x2] ;  /* 0x00000200170b7983 */ /* 0x000ee80000100000 */
[----:B------:R-:W3:Y:S04]  /*3260*/  LDL.U8 R12, [R23+0x1] ;  /* 0x00000100170c7983 */ /* 0x000ee80000100000 */
[----:B------:R-:W5:Y:S04]  /*3270*/  LDL.U8 R5, [R23+0x8] ;  /* 0x0000080017057983 */ /* 0x000f680000100000 */
[----:B------:R-:W5:Y:S04]  /*3280*/  LDL.U8 R6, [R23+0x7] ;  /* 0x0000070017067983 */ /* 0x000f680000100000 */
[----:B------:R-:W4:Y:S04]  /*3290*/  LDL.U8 R7, [R23+0x6] ;  /* 0x0000060017077983 */ /* 0x000f280000100000 */
[----:B------:R-:W4:Y:S04]  /*32a0*/  LDL.U8 R8, [R23+0x5] ;  /* 0x0000050017087983 */ /* 0x000f280000100000 */
[----:B------:R-:W4:Y:S04]  /*32b0*/  LDL.U8 R13, [R23] ;  /* 0x00000000170d7983 */ /* 0x000f280000100000 */
[----:B------:R-:W4:Y:S04]  /*32c0*/  LDL.U8 R14, [R23+-0x1] ;  /* 0xffffff00170e7983 */ /* 0x000f280000100000 */
[----:B------:R-:W4:Y:S04]  /*32d0*/  LDL.U8 R15, [R23+-0x2] ;  /* 0xfffffe00170f7983 */ /* 0x000f280000100000 */
[----:B------:R-:W4:Y:S04]  /*32e0*/  LDL.U8 R16, [R23+-0x3] ;  /* 0xfffffd0017107983 */ /* 0x000f280000100000 */
[----:B------:R-:W4:Y:S04]  /*32f0*/  LDL.U8 R17, [R23+-0x4] ;  /* 0xfffffc0017117983 */ /* 0x000f280000100000 */
[----:B------:R-:W4:Y:S04]  /*3300*/  LDL.U8 R20, [R23+-0x5] ;  /* 0xfffffb0017147983 */ /* 0x000f280000100000 */
[----:B------:R-:W4:Y:S04]  /*3310*/  LDL.U8 R21, [R23+-0x6] ;  /* 0xfffffa0017157983 */ /* 0x000f280000100000 */
[----:B------:R0:W4:Y:S01]  /*3320*/  LDL.U8 R22, [R23+-0x7] ;  /* 0xfffff90017167983 */ /* 0x0001220000100000 */
[----:B------:R-:W-:-:S05]  /*3330*/  VIADD R4, R4, 0x10 ;  /* 0x0000001004047836 */ /* 0x000fca0000000000 */
[----:B------:R-:W-:Y:S01]  /*3340*/  ISETP.NE.AND P0, PT, R4, RZ, PT ;  /* 0x000000ff0400720c */ /* 0x000fe20003f05270 */
[----:B0-----:R-:W-:Y:S01]  /*3350*/  VIADD R23, R23, 0x10 ;  /* 0x0000001017177836 */ /* 0x001fe20000000000 */
[----:B--2---:R-:W-:Y:S02]  /*3360*/  PRMT R9, R10, 0x3340, R9 ;  /* 0x000033400a097816 */ /* 0x004fe40000000009 */
[----:B---3--:R-:W-:Y:S02]  /*3370*/  PRMT R12, R12, 0x3340, R11 ;  /* 0x000033400c0c7816 */ /* 0x008fe4000000000b */
[----:B-----5:R-:W-:Y:S02]  /*3380*/  PRMT R5, R6, 0x3340, R5 ;  /* 0x0000334006057816 */ /* 0x020fe40000000005 */
[----:B----4-:R-:W-:Y:S02]  /*3390*/  PRMT R8, R8, 0x3340, R7 ;  /* 0x0000334008087816 */ /* 0x010fe40000000007 */
[----:B------:R-:W-:-:S02]  /*33a0*/  PRMT R13, R14, 0x3340, R13 ;  /* 0x000033400e0d7816 */ /* 0x000fc4000000000d */
[----:B------:R-:W-:Y:S02]  /*33b0*/  PRMT R14, R12, 0x5410, R9 ;  /* 0x000054100c0e7816 */ /* 0x000fe40000000009 */
[----:B------:R-:W-:Y:S02]  /*33c0*/  PRMT R16, R16, 0x3340, R15 ;  /* 0x0000334010107816 */ /* 0x000fe4000000000f */
[----:B------:R-:W-:Y:S02]  /*33d0*/  PRMT R15, R8, 0x5410, R5 ;  /* 0x00005410080f7816 */ /* 0x000fe40000000005 */
[----:B------:R-:W-:Y:S02]  /*33e0*/  PRMT R13, R16, 0x5410, R13 ;  /* 0x00005410100d7816 */ /* 0x000fe4000000000d */
[----:B------:R-:W-:Y:S02]  /*33f0*/  PRMT R17, R20, 0x3340, R17 ;  /* 0x0000334014117816 */ /* 0x000fe40000000011 */
[----:B------:R-:W-:-:S04]  /*3400*/  PRMT R22, R22, 0x3340, R21 ;  /* 0x0000334016167816 */ /* 0x000fc80000000015 */
[----:B------:R-:W-:-:S05]  /*3410*/  PRMT R12, R22, 0x5410, R17 ;  /* 0x00005410160c7816 */ /* 0x000fca0000000011 */
[----:B------:R0:W-:Y:S02]  /*3420*/  STL.128 [R3], R12 ;  /* 0x0000000c03007387 */ /* 0x0001e40000100c00 */
[----:B0-----:R-:W-:Y:S01]  /*3430*/  VIADD R3, R3, 0x10 ;  /* 0x0000001003037836 */ /* 0x001fe20000000000 */
[----:B------:R-:W-:Y:S06]  /*3440*/  @P0 BRA `(.L_x_52) ;  /* 0xfffffffc00780947 */ /* 0x000fec000383ffff */
.L_x_51:
[----:B------:R-:W-:Y:S05]  /*3450*/  @!P1 BRA `(.L_x_50) ;  /* 0x0000000000c09947 */ /* 0x000fea0003800000 */
[----:B------:R-:W-:Y:S02]  /*3460*/  ISETP.GE.U32.AND P0, PT, R26, 0x8, PT ;  /* 0x000000081a00780c */ /* 0x000fe40003f06070 */
[----:B------:R-:W-:-:S04]  /*3470*/  LOP3.LUT R12, R0, 0x7, RZ, 0xc0, !PT ;  /* 0x00000007000c7812 */ /* 0x000fc800078ec0ff */
[----:B------:R-:W-:-:S07]  /*3480*/  ISETP.NE.AND P1, PT, R12, RZ, PT ;  /* 0x000000ff0c00720c */ /* 0x000fce0003f25270 */
[----:B------:R-:W-:Y:S06]  /*3490*/  @!P0 BRA `(.L_x_53) ;  /* 0x0000000000488947 */ /* 0x000fec0003800000 */
[----:B------:R-:W-:-:S05]  /*34a0*/  IMAD.IADD R11, R1, 0x1, R2 ;  /* 0x00000001010b7824 */ /* 0x000fca00078e0202 */
[----:B------:R-:W3:Y:S04]  /*34b0*/  LDL.U8 R3, [R11+0x40] ;  /* 0x000040000b037983 */ /* 0x000ee80000100000 */
[----:B012---:R-:W2:Y:S04]  /*34c0*/  LDL.U8 R4, [R11+0x41] ;  /* 0x000041000b047983 */ /* 0x007ea80000100000 */
[----:B------:R-:W5:Y:S04]  /*34d0*/  LDL.U8 R5, [R11+0x42] ;  /* 0x000042000b057983 */ /* 0x000f680000100000 */
[----:B------:R-:W4:Y:S04]  /*34e0*/  LDL.U8 R6, [R11+0x43] ;  /* 0x000043000b067983 */ /* 0x000f280000100000 */
[----:B------:R-:W4:Y:S04]  /*34f0*/  LDL.U8 R7, [R11+0x44] ;  /* 0x000044000b077983 */ /* 0x000f280000100000 */
[----:B------:R-:W4:Y:S04]  /*3500*/  LDL.U8 R8, [R11+0x45] ;  /* 0x000045000b087983 */ /* 0x000f280000100000 */
[----:B------:R-:W4:Y:S04]  /*3510*/  LDL.U8 R9, [R11+0x46] ;  /* 0x000046000b097983 */ /* 0x000f280000100000 */
[----:B------:R-:W4:Y:S01]  /*3520*/  LDL.U8 R10, [R11+0x47] ;  /* 0x000047000b0a7983 */ /* 0x000f220000100000 */
[----:B------:R-:W-:-:S03]  /*3530*/  VIADD R2, R2, 0x8 ;  /* 0x0000000802027836 */ /* 0x000fc60000000000 */
[----:B---3--:R3:W-:Y:S04]  /*3540*/  STL.U8 [R11], R3 ;  /* 0x000000030b007387 */ /* 0x0087e80000100000 */
[----:B--2---:R3:W-:Y:S04]  /*3550*/  STL.U8 [R11+0x1], R4 ;  /* 0x000001040b007387 */ /* 0x0047e80000100000 */
[----:B-----5:R3:W-:Y:S04]  /*3560*/  STL.U8 [R11+0x2], R5 ;  /* 0x000002050b007387 */ /* 0x0207e80000100000 */
[----:B----4-:R3:W-:Y:S04]  /*3570*/  STL.U8 [R11+0x3], R6 ;  /* 0x000003060b007387 */ /* 0x0107e80000100000 */
[----:B------:R3:W-:Y:S04]  /*3580*/  STL.U8 [R11+0x4], R7 ;  /* 0x000004070b007387 */ /* 0x0007e80000100000 */
[----:B------:R3:W-:Y:S04]  /*3590*/  STL.U8 [R11+0x5], R8 ;  /* 0x000005080b007387 */ /* 0x0007e80000100000 */
[----:B------:R3:W-:Y:S04]  /*35a0*/  STL.U8 [R11+0x6], R9 ;  /* 0x000006090b007387 */ /* 0x0007e80000100000 */
[----:B------:R3:W-:Y:S02]  /*35b0*/  STL.U8 [R11+0x7], R10 ;  /* 0x0000070a0b007387 */ /* 0x0007e40000100000 */
.L_x_53:
[----:B------:R-:W-:Y:S05]  /*35c0*/  @!P1 BRA `(.L_x_50) ;  /* 0x0000000000649947 */ /* 0x000fea0003800000 */
[----:B------:R-:W-:Y:S02]  /*35d0*/  ISETP.GE.U32.AND P0, PT, R12, 0x4, PT ;  /* 0x000000040c00780c */ /* 0x000fe40003f06070 */
[----:B---3--:R-:W-:-:S04]  /*35e0*/  LOP3.LUT R7, R0, 0x3, RZ, 0xc0, !PT ;  /* 0x0000000300077812 */ /* 0x008fc800078ec0ff */
[----:B------:R-:W-:-:S07]  /*35f0*/  ISETP.NE.AND P1, PT, R7, RZ, PT ;  /* 0x000000ff0700720c */ /* 0x000fce0003f25270 */
[----:B------:R-:W-:Y:S06]  /*3600*/  @!P0 BRA `(.L_x_54) ;  /* 0x0000000000288947 */ /* 0x000fec0003800000 */
[----:B------:R-:W-:-:S05]  /*3610*/  IMAD.IADD R8, R1, 0x1, R2 ;  /* 0x0000000101087824 */ /* 0x000fca00078e0202 */
[----:B------:R-:W3:Y:S04]  /*3620*/  LDL.U8 R3, [R8+0x40] ;  /* 0x0000400008037983 */ /* 0x000ee80000100000 */
[----:B012---:R-:W2:Y:S04]  /*3630*/  LDL.U8 R4, [R8+0x41] ;  /* 0x0000410008047983 */ /* 0x007ea80000100000 */
[----:B------:R-:W5:Y:S04]  /*3640*/  LDL.U8 R5, [R8+0x42] ;  /* 0x0000420008057983 */ /* 0x000f680000100000 */
[----:B------:R-:W4:Y:S01]  /*3650*/  LDL.U8 R6, [R8+0x43] ;  /* 0x0000430008067983 */ /* 0x000f220000100000 */
[----:B------:R-:W-:-:S03]  /*3660*/  VIADD R2, R2, 0x4 ;  /* 0x0000000402027836 */ /* 0x000fc60000000000 */
[----:B---3--:R3:W-:Y:S04]  /*3670*/  STL.U8 [R8], R3 ;  /* 0x0000000308007387 */ /* 0x0087e80000100000 */
[----:B--2---:R3:W-:Y:S04]  /*3680*/  STL.U8 [R8+0x1], R4 ;  /* 0x0000010408007387 */ /* 0x0047e80000100000 */
[----:B-----5:R3:W-:Y:S04]  /*3690*/  STL.U8 [R8+0x2], R5 ;  /* 0x0000020508007387 */ /* 0x0207e80000100000 */
[----:B----4-:R3:W-:Y:S02]  /*36a0*/  STL.U8 [R8+0x3], R6 ;  /* 0x0000030608007387 */ /* 0x0107e40000100000 */
.L_x_54:
[----:B------:R-:W-:Y:S05]  /*36b0*/  @!P1 BRA `(.L_x_50) ;  /* 0x0000000000289947 */ /* 0x000fea0003800000 */
[----:B---3--:R-:W-:Y:S01]  /*36c0*/  IMAD.MOV R3, RZ, RZ, -R7 ;  /* 0x000000ffff037224 */ /* 0x008fe200078e0a07 */
[----:B------:R-:W-:Y:S01]  /*36d0*/  IADD3 R5, PT, PT, R1, R2, RZ ;  /* 0x0000000201057210 */ /* 0x000fe20007ffe0ff */
[----:B012---:R-:W-:-:S07]  /*36e0*/  IMAD.IADD R4, R2, 0x1, R25 ;  /* 0x0000000102047824 */ /* 0x007fce00078e0219 */
.L_x_55:
[----:B------:R0:W2:Y:S01]  /*36f0*/  LDL.U8 R2, [R4] ;  /* 0x0000000004027983 */ /* 0x0000a20000100000 */
[----:B------:R-:W-:-:S05]  /*3700*/  VIADD R3, R3, 0x1 ;  /* 0x0000000103037836 */ /* 0x000fca0000000000 */
[----:B------:R-:W-:Y:S01]  /*3710*/  ISETP.NE.AND P0, PT, R3, RZ, PT ;  /* 0x000000ff0300720c */ /* 0x000fe20003f05270 */
[----:B0-----:R-:W-:Y:S01]  /*3720*/  VIADD R4, R4, 0x1 ;  /* 0x0000000104047836 */ /* 0x001fe20000000000 */
[----:B--2---:R0:W-:Y:S02]  /*3730*/  STL.U8 [R5], R2 ;  /* 0x0000000205007387 */ /* 0x0041e40000100000 */
[----:B0-----:R-:W-:-:S09]  /*3740*/  VIADD R5, R5, 0x1 ;  /* 0x0000000105057836 */ /* 0x001fd20000000000 */
[----:B------:R-:W-:Y:S05]  /*3750*/  @P0 BRA `(.L_x_55) ;  /* 0xfffffffc00e40947 */ /* 0x000fea000383ffff */
.L_x_50:
[----:B------:R-:W-:Y:S01]  /*3760*/  IMAD.MOV.U32 R14, RZ, RZ, 0x80 ;  /* 0x00000080ff0e7424 */ /* 0x000fe200078e00ff */
[----:B---3--:R-:W3:Y:S01]  /*3770*/  LDC.U16 R2, c[0x0][0x388] ;  /* 0x0000e200ff027b82 */ /* 0x008ee20000000400 */
[--C-:B------:R-:W-:Y:S01]  /*3780*/  SHF.R.U32.HI R3, RZ, 0x5, R0.reuse ;  /* 0x00000005ff037819 */ /* 0x100fe20000011600 */
[----:B------:R-:W5:Y:S02]  /*3790*/  LDCU.64 UR4, c[0x4][0x10] ;  /* 0x01000200ff0477ac */ /* 0x000f640008000a00 */
[----:B------:R4:W-:Y:S04]  /*37a0*/  STL.U8 [R24], R14 ;  /* 0x0000000e18007387 */ /* 0x0009e80000100000 */
[----:B------:R-:W5:Y:S04]  /*37b0*/  LDL.128 R20, [R1] ;  /* 0x0000000001147983 */ /* 0x000f680000100c00 */
[----:B012---:R-:W2:Y:S04]  /*37c0*/  LDL.128 R8, [R1+0x10] ;  /* 0x0000100001087983 */ /* 0x007ea80000100c00 */
[----:B------:R-:W2:Y:S01]  /*37d0*/  LDL.128 R4, [R1+0x20] ;  /* 0x0000200001047983 */ /* 0x000ea20000100c00 */
[----:B------:R-:W-:-:S02]  /*37e0*/  SHF.R.U32.HI R12, RZ, 0xd, R0 ;  /* 0x0000000dff0c7819 */ /* 0x000fc40000011600 */
[----:B------:R-:W-:-:S04]  /*37f0*/  SHF.R.U32.HI R13, RZ, 0x15, R0 ;  /* 0x00000015ff0d7819 */ /* 0x000fc80000011600 */
[----:B------:R-:W-:Y:S01]  /*3800*/  PRMT R12, R12, 0x3340, R13 ;  /* 0x000033400c0c7816 */ /* 0x000fe2000000000d */
[----:B---3--:R-:W-:-:S05]  /*3810*/  IMAD.SHL.U32 R2, R2, 0x8, RZ ;  /* 0x0000000802027824 */ /* 0x008fca00078e00ff */
[----:B------:R-:W-:-:S04]  /*3820*/  LOP3.LUT R2, R2, 0xffff, RZ, 0xc0, !PT ;  /* 0x0000ffff02027812 */ /* 0x000fc800078ec0ff */
[----:B------:R-:W-:-:S04]  /*3830*/  PRMT R3, R2, 0x3340, R3 ;  /* 0x0000334002037816 */ /* 0x000fc80000000003 */
[----:B------:R-:W-:-:S05]  /*3840*/  PRMT R2, R3, 0x5410, R12 ;  /* 0x0000541003027816 */ /* 0x000fca000000000c */
[----:B------:R0:W-:Y:S04]  /*3850*/  STL [R1+0x38], R2 ;  /* 0x0000380201007387 */ /* 0x0001e80000100800 */
[----:B----4-:R-:W3:Y:S01]  /*3860*/  LDL.128 R12, [R1+0x30] ;  /* 0x00003000010c7983 */ /* 0x010ee20000100c00 */
[----:B-----5:R-:W-:-:S05]  /*3870*/  VIADD R3, R20, 0xd76aa477 ;  /* 0xd76aa47714037836 */ /* 0x020fca0000000000 */
[----:B------:R-:W-:-:S04]  /*3880*/  LEA.HI R3, R3, 0xefcdab89, R3, 0x7 ;  /* 0xefcdab8903037811 */ /* 0x000fc800078f3803 */
[----:B------:R-:W-:-:S04]  /*3890*/  LOP3.LUT R16, R3, 0x98badcfe, RZ, 0xc, !PT ;  /* 0x98badcfe03107812 */ /* 0x000fc800078e0cff */
[----:B------:R-:W-:-:S04]  /*38a0*/  LOP3.LUT R16, R16, 0xefcdab89, R3, 0xf8, !PT ;  /* 0xefcdab8910107812 */ /* 0x000fc800078ef803 */
[----:B------:R-:W-:-:S04]  /*38b0*/  IADD3 R16, PT, PT, R16, -0x705f434, R21 ;  /* 0xf8fa0bcc10107810 */ /* 0x000fc80007ffe015 */
[----:B------:R-:W-:-:S05]  /*38c0*/  LEA.HI R17, R16, R3, RZ, 0xc ;  /* 0x0000000310117211 */ /* 0x000fca00078f60ff */
[----:B------:R-:W-:-:S05]  /*38d0*/  IMAD R16, R16, 0x1000, R17 ;  /* 0x0000100010107824 */ /* 0x000fca00078e0211 */
[----:B------:R-:W-:-:S04]  /*38e0*/  LOP3.LUT R17, R3, 0xefcdab89, R16, 0xe4, !PT ;  /* 0xefcdab8903117812 */ /* 0x000fc800078ee410 */
[----:B------:R-:W-:-:S04]  /*38f0*/  IADD3 R17, PT, PT, R17, -0x4324b227, R22 ;  /* 0xbcdb4dd911117810 */ /* 0x000fc80007ffe016 */
[----:B0-----:R-:W-:-:S04]  /*3900*/  LEA.HI R2, R17, R16, RZ, 0x11 ;  /* 0x0000001011027211 */ /* 0x001fc800078f88ff */
[----:B------:R-:W-:-:S04]  /*3910*/  LEA R17, R17, R2, 0x11 ;  /* 0x0000000211117211 */ /* 0x000fc800078e88ff */
[----:B------:R-:W-:-:S04]  /*3920*/  LOP3.LUT R2, R16, R17, R3, 0xe2, !PT ;  /* 0x0000001110027212 */ /* 0x000fc800078ee203 */
[----:B------:R-:W-:-:S04]  /*3930*/  IADD3 R2, PT, PT, R2, -0x4e748589, R23 ;  /* 0xb18b7a7702027810 */ /* 0x000fc80007ffe017 */
[----:B------:R-:W-:-:S05]  /*3940*/  LEA.HI R27, R2, R17, RZ, 0x16 ;  /* 0x00000011021b7211 */ /* 0x000fca00078fb0ff */
[----:B------:R-:W-:-:S05]  /*3950*/  IMAD R2, R2, 0x400000, R27 ;  /* 0x0040000002027824 */ /* 0x000fca00078e021b */
[----:B------:R-:W-:-:S04]  /*3960*/  LOP3.LUT R24, R17, R2, R16, 0xe2, !PT ;  /* 0x0000000211187212 */ /* 0x000fc800078ee210 */
[----:B--2---:R-:W-:-:S05]  /*3970*/  IADD3 R24, PT, PT, R8, R24, R3 ;  /* 0x0000001808187210 */ /* 0x004fca0007ffe003 */
[----:B------:R-:W-:-:S05]  /*3980*/  VIADD R3, R24, 0xf57c0faf ;  /* 0xf57c0faf18037836 */ /* 0x000fca0000000000 */
[----:B------:R-:W-:-:S05]  /*3990*/  LEA.HI R24, R3, R2, RZ, 0x7 ;  /* 0x0000000203187211 */ /* 0x000fca00078f38ff */
[----:B------:R-:W-:-:S05]  /*39a0*/  IMAD R3, R3, 0x80, R24 ;  /* 0x0000008003037824 */ /* 0x000fca00078e0218 */
[----:B------:R-:W-:-:S04]  /*39b0*/  LOP3.LUT R24, R2, R3, R17, 0xe2, !PT ;  /* 0x0000000302187212 */ /* 0x000fc800078ee211 */
[----:B------:R-:W-:-:S05]  /*39c0*/  IADD3 R24, PT, PT, R9, R24, R16 ;  /* 0x0000001809187210 */ /* 0x000fca0007ffe010 */
        /* <DEDUP_REMOVED lines=11> */
[----:B------:R-:W-:-:S04]  /*3a80*/  LEA.HI R27, R16, R17, RZ, 0x16 ;  /* 0x00000011101b7211 */ /* 0x000fc800078fb0ff */
[----:B------:R-:W-:-:S04]  /*3a90*/  LEA R16, R16, R27, 0x16 ;  /* 0x0000001b10107211 */ /* 0x000fc800078eb0ff */
        /* <DEDUP_REMOVED lines=21> */
[----:B---3--:R-:W-:-:S04]  /*3bf0*/  IADD3 R16, PT, PT, R12, R16, R3 ;  /* 0x000000100c107210 */ /* 0x008fc80007ffe003 */
[----:B------:R-:W-:-:S04]  /*3c00*/  IADD3 R3, PT, PT, R16, 0x6b901122, RZ ;  /* 0x6b90112210037810 */ /* 0x000fc80007ffe0ff */
        /* <DEDUP_REMOVED lines=43> */
[----:B------:R-:W-:-:S04]  /*3ec0*/  IADD3 R24, PT, PT, R6, R24, R3 ;  /* 0x0000001806187210 */ /* 0x000fc80007ffe003 */
        /* <DEDUP_REMOVED lines=90> */
[----:B------:R-:W-:-:S04]  /*4470*/  IADD3 R17, PT, PT, R24, -0x41404390, RZ ;  /* 0xbebfbc7018117810 */ /* 0x000fc80007ffe0ff */
        /* <DEDUP_REMOVED lines=106> */
[----:B------:R-:W-:Y:S02]  /*4b20*/  LEA R13, R3, R2, 0x6 ;  /* 0x00000002030d7211 */ /* 0x000fe400078e30ff */
[----:B------:R-:W0:Y:S03]  /*4b30*/  LDC.64 R2, c[0x0][0x380] ;  /* 0x0000e000ff027b82 */ /* 0x000e260000000a00 */
[----:B------:R-:W-:-:S05]  /*4b40*/  VIADD R14, R13, 0x67452301 ;  /* 0x674523010d0e7836 */ /* 0x000fca0000000000 */
[----:B------:R-:W-:-:S04]  /*4b50*/  LOP3.LUT R4, R14, 0xf0, RZ, 0xc0, !PT ;  /* 0x000000f00e047812 */ /* 0x000fc800078ec0ff */
[----:B------:R-:W-:-:S04]  /*4b60*/  SHF.R.U32.HI R4, RZ, 0x4, R4 ;  /* 0x00000004ff047819 */ /* 0x000fc80000011604 */
[----:B------:R-:W-:-:S04]  /*4b70*/  LOP3.LUT R4, R4, 0xffff, RZ, 0xc0, !PT ;  /* 0x0000ffff04047812 */ /* 0x000fc800078ec0ff */
[----:B------:R-:W-:Y:S02]  /*4b80*/  IADD3 R8, P0, PT, R4, UR4, RZ ;  /* 0x0000000404087c10 */ /* 0x000fe4000ff1e0ff */
[----:B0-----:R-:W2:Y:S03]  /*4b90*/  LDG.E.U8 R4, desc[UR8][R2.64] ;  /* 0x0000000802047981 */ /* 0x001ea6000c1e1100 */
[----:B------:R-:W-:-:S06]  /*4ba0*/  IMAD.X R9, RZ, RZ, UR5, P0 ;  /* 0x00000005ff097e24 */ /* 0x000fcc00080e06ff */
[----:B------:R0:W2:Y:S01]  /*4bb0*/  LDG.E.U8.CONSTANT R9, desc[UR8][R8.64] ;  /* 0x0000000808097981 */ /* 0x0000a2000c1e9100 */
        /* <DEDUP_REMOVED lines=13> */
[C---:B------:R-:W-:Y:S02]  /*4c90*/  LEA.HI R6, R13.reuse, R42, RZ, 0x15 ;  /* 0x0000002a0d067211 */ /* 0x040fe400078fa8ff */
[C---:B------:R-:W-:Y:S02]  /*4ca0*/  LOP3.LUT R20, R14.reuse, 0xf, RZ, 0xc0, !PT ;  /* 0x0000000f0e147812 */ /* 0x040fe400078ec0ff */
[----:B------:R-:W-:Y:S02]  /*4cb0*/  LEA R5, R13, R6, 0x15 ;  /* 0x000000060d057211 */ /* 0x000fe400078ea8ff */
[--C-:B------:R-:W-:Y:S02]  /*4cc0*/  SHF.R.U32.HI R6, RZ, 0xc, R14.reuse ;  /* 0x0000000cff067819 */ /* 0x100fe4000001160e */
[----:B------:R-:W-:Y:S02]  /*4cd0*/  LEA.HI R22, P1, R14, UR4, RZ, 0x4 ;  /* 0x000000040e167c11 */ /* 0x000fe4000f8320ff */
[----:B0-----:R-:W-:-:S02]  /*4ce0*/  SHF.R.U32.HI R8, RZ, 0x14, R14 ;  /* 0x00000014ff087819 */ /* 0x001fc4000001160e */
[----:B------:R-:W-:Y:S02]  /*4cf0*/  LOP3.LUT R6, R6, 0xf, RZ, 0xc0, !PT ;  /* 0x0000000f06067812 */ /* 0x000fe400078ec0ff */
[----:B------:R-:W-:Y:S01]  /*4d00*/  IADD3 R20, P0, PT, R20, UR4, RZ ;  /* 0x0000000414147c10 */ /* 0x000fe2000ff1e0ff */
[----:B------:R-:W-:Y:S01]  /*4d10*/  IMAD.X R23, RZ, RZ, UR5, P1 ;  /* 0x00000005ff177e24 */ /* 0x000fe200088e06ff */
[----:B------:R-:W-:Y:S02]  /*4d20*/  LOP3.LUT R8, R8, 0xf, RZ, 0xc0, !PT ;  /* 0x0000000f08087812 */ /* 0x000fe400078ec0ff */
[----:B------:R-:W-:Y:S02]  /*4d30*/  IADD3 R16, P1, PT, R6, UR4, RZ ;  /* 0x0000000406107c10 */ /* 0x000fe4000ff3e0ff */
[----:B------:R-:W-:Y:S01]  /*4d40*/  IADD3 R24, PT, PT, R24, 0x10325476, RZ ;  /* 0x1032547618187810 */ /* 0x000fe20007ffe0ff */
[----:B------:R-:W-:Y:S01]  /*4d50*/  IMAD.X R21, RZ, RZ, UR5, P0 ;  /* 0x00000005ff157e24 */ /* 0x000fe200080e06ff */
[----:B------:R-:W-:-:S02]  /*4d60*/  SHF.R.U32.HI R7, RZ, 0x8, R14 ;  /* 0x00000008ff077819 */ /* 0x000fc4000001160e */
[--C-:B------:R-:W-:Y:S02]  /*4d70*/  SHF.R.U32.HI R10, RZ, 0x10, R14.reuse ;  /* 0x00000010ff0a7819 */ /* 0x100fe4000001160e */
[----:B------:R-:W-:Y:S02]  /*4d80*/  SHF.R.U32.HI R14, RZ, 0x18, R14 ;  /* 0x00000018ff0e7819 */ /* 0x000fe4000001160e */
[----:B------:R-:W-:Y:S01]  /*4d90*/  IADD3 R12, P0, PT, R8, UR4, RZ ;  /* 0x00000004080c7c10 */ /* 0x000fe2000ff1e0ff */
[----:B------:R-:W-:Y:S01]  /*4da0*/  IMAD.X R17, RZ, RZ, UR5, P1 ;  /* 0x00000005ff117e24 */ /* 0x000fe200088e06ff */
[----:B------:R-:W-:Y:S02]  /*4db0*/  SHF.R.U32.HI R8, RZ, 0x4, R24 ;  /* 0x00000004ff087819 */ /* 0x000fe40000011618 */
[----:B------:R-:W-:Y:S02]  /*4dc0*/  LOP3.LUT R11, R14, 0xf, RZ, 0xc0, !PT ;  /* 0x0000000f0e0b7812 */ /* 0x000fe400078ec0ff */
[----:B------:R-:W-:-:S02]  /*4dd0*/  LEA.HI R40, P1, R24, UR4, RZ, 0x4 ;  /* 0x0000000418287c11 */ /* 0x000fc4000f8320ff */
[----:B------:R-:W-:Y:S02]  /*4de0*/  LOP3.LUT R38, R24, 0xf, RZ, 0xc0, !PT ;  /* 0x0000000f18267812 */ /* 0x000fe400078ec0ff */
[--C-:B------:R-:W-:Y:S02]  /*4df0*/  SHF.R.U32.HI R26, RZ, 0xc, R24.reuse ;  /* 0x0000000cff1a7819 */ /* 0x100fe40000011618 */
[--C-:B------:R-:W-:Y:S02]  /*4e00*/  SHF.R.U32.HI R27, RZ, 0x8, R24.reuse ;  /* 0x00000008ff1b7819 */ /* 0x100fe40000011618 */
[--C-:B------:R-:W-:Y:S02]  /*4e10*/  SHF.R.U32.HI R28, RZ, 0x14, R24.reuse ;  /* 0x00000014ff1c7819 */ /* 0x100fe40000011618 */
[----:B------:R-:W-:Y:S02]  /*4e20*/  SHF.R.U32.HI R29, RZ, 0x10, R24 ;  /* 0x00000010ff1d7819 */ /* 0x000fe40000011618 */
[----:B------:R-:W-:-:S02]  /*4e30*/  LOP3.LUT R8, R8, 0xf, RZ, 0xc0, !PT ;  /* 0x0000000f08087812 */ /* 0x000fc400078ec0ff */
[----:B------:R-:W-:Y:S01]  /*4e40*/  SHF.R.U32.HI R24, RZ, 0x18, R24 ;  /* 0x00000018ff187819 */ /* 0x000fe20000011618 */
[----:B------:R-:W-:Y:S01]  /*4e50*/  IMAD.X R41, RZ, RZ, UR5, P1 ;  /* 0x00000005ff297e24 */ /* 0x000fe200088e06ff */
[----:B------:R-:W-:Y:S02]  /*4e60*/  LOP3.LUT R7, R7, 0xf, RZ, 0xc0, !PT ;  /* 0x0000000f07077812 */ /* 0x000fe400078ec0ff */
[----:B------:R-:W-:Y:S02]  /*4e70*/  IADD3 R6, P4, PT, R11, UR4, RZ ;  /* 0x000000040b067c10 */ /* 0x000fe4000ff9e0ff */
[----:B------:R-:W-:Y:S02]  /*4e80*/  LOP3.LUT R26, R26, 0xf, RZ, 0xc0, !PT ;  /* 0x0000000f1a1a7812 */ /* 0x000fe400078ec0ff */
[----:B------:R-:W-:Y:S01]  /*4e90*/  IADD3 R36, P1, PT, R8, UR4, RZ ;  /* 0x0000000408247c10 */ /* 0x000fe2000ff3e0ff */
[----:B------:R-:W-:Y:S01]  /*4ea0*/  VIADD R8, R42, 0x98badcfe ;  /* 0x98badcfe2a087836 */ /* 0x000fe20000000000 */
[----:B------:R-:W-:-:S02]  /*4eb0*/  LOP3.LUT R24, R24, 0xf, RZ, 0xc0, !PT ;  /* 0x0000000f18187812 */ /* 0x000fc400078ec0ff */
[----:B------:R-:W-:Y:S01]  /*4ec0*/  IADD3 R14, P2, PT, R7, UR4, RZ ;  /* 0x00000004070e7c10 */ /* 0x000fe2000ff5e0ff */
[----:B------:R-:W-:Y:S01]  /*4ed0*/  IMAD.X R7, RZ, RZ, UR5, P4 ;  /* 0x00000005ff077e24 */ /* 0x000fe2000a0e06ff */
[----:B------:R-:W-:Y:S01]  /*4ee0*/  LOP3.LUT R10, R10, 0xf, RZ, 0xc0, !PT ;  /* 0x0000000f0a0a7812 */ /* 0x000fe200078ec0ff */
[----:B------:R-:W-:Y:S01]  /*4ef0*/  IMAD.X R37, RZ, RZ, UR5, P1 ;  /* 0x00000005ff257e24 */ /* 0x000fe200088e06ff */
[----:B------:R-:W-:Y:S02]  /*4f00*/  IADD3 R34, P4, PT, R26, UR4, RZ ;  /* 0x000000041a227c10 */ /* 0x000fe4000ff9e0ff */
[----:B------:R-:W-:Y:S02]  /*4f10*/  IADD3 R26, P6, PT, R24, UR4, RZ ;  /* 0x00000004181a7c10 */ /* 0x000fe4000ffde0ff */
[----:B------:R-:W-:Y:S02]  /*4f20*/  SHF.R.U32.HI R24, RZ, 0x4, R8 ;  /* 0x00000004ff187819 */ /* 0x000fe40000011608 */
[----:B------:R-:W-:-:S02]  /*4f30*/  LOP3.LUT R44, R8, 0xf, RZ, 0xc0, !PT ;  /* 0x0000000f082c7812 */ /* 0x000fc400078ec0ff */
[--C-:B------:R-:W-:Y:S02]  /*4f40*/  SHF.R.U32.HI R43, RZ, 0xc, R8.reuse ;  /* 0x0000000cff2b7819 */ /* 0x100fe40000011608 */
[--C-:B------:R-:W-:Y:S02]  /*4f50*/  SHF.R.U32.HI R45, RZ, 0x8, R8.reuse ;  /* 0x00000008ff2d7819 */ /* 0x100fe40000011608 */
[--C-:B------:R-:W-:Y:S02]  /*4f60*/  SHF.R.U32.HI R46, RZ, 0x14, R8.reuse ;  /* 0x00000014ff2e7819 */ /* 0x100fe40000011608 */
[----:B------:R-:W-:Y:S02]  /*4f70*/  SHF.R.U32.HI R47, RZ, 0x10, R8 ;  /* 0x00000010ff2f7819 */ /* 0x000fe40000011608 */
[----:B------:R-:W-:Y:S02]  /*4f80*/  LEA.HI R42, P1, R8, UR4, RZ, 0x4 ;  /* 0x00000004082a7c11 */ /* 0x000fe4000f8320ff */
[----:B------:R-:W-:-:S02]  /*4f90*/  IADD3 R10, P3, PT, R10, UR4, RZ ;  /* 0x000000040a0a7c10 */ /* 0x000fc4000ff7e0ff */
[----:B------:R-:W-:Y:S02]  /*4fa0*/  SHF.R.U32.HI R8, RZ, 0x18, R8 ;  /* 0x00000018ff087819 */ /* 0x000fe40000011608 */
[----:B------:R-:W-:Y:S02]  /*4fb0*/  LOP3.LUT R28, R28, 0xf, RZ, 0xc0, !PT ;  /* 0x0000000f1c1c7812 */ /* 0x000fe400078ec0ff */
[----:B------:R-:W-:Y:S02]  /*4fc0*/  LOP3.LUT R27, R27, 0xf, RZ, 0xc0, !PT ;  /* 0x0000000f1b1b7812 */ /* 0x000fe400078ec0ff */
[----:B------:R-:W-:Y:S01]  /*4fd0*/  LOP3.LUT R29, R29, 0xf, RZ, 0xc0, !PT ;  /* 0x0000000f1d1d7812 */ /* 0x000fe200078ec0ff */
[----:B------:R-:W-:Y:S01]  /*4fe0*/  IMAD.X R15, RZ, RZ, UR5, P2 ;  /* 0x00000005ff0f7e24 */ /* 0x000fe200090e06ff */
[----:B------:R-:W-:Y:S01]  /*4ff0*/  LOP3.LUT R45, R45, 0xf, RZ, 0xc0, !PT ;  /* 0x0000000f2d2d7812 */ /* 0x000fe200078ec0ff */
[----:B------:R-:W-:Y:S01]  /*5000*/  IMAD.X R35, RZ, RZ, UR5, P4 ;  /* 0x00000005ff237e24 */ /* 0x000fe2000a0e06ff */
[----:B------:R-:W-:Y:S01]  /*5010*/  LOP3.LUT R8, R8, 0xf, RZ, 0xc0, !PT ;  /* 0x0000000f08087812 */ /* 0x000fe200078ec0ff */
[----:B------:R-:W-:Y:S01]  /*5020*/  VIADD R5, R5, 0xefcdab89 ;  /* 0xefcdab8905057836 */ /* 0x000fe20000000000 */
[----:B------:R-:W-:Y:S01]  /*5030*/  IADD3 R30, P2, PT, R28, UR4, RZ ;  /* 0x000000041c1e7c10 */ /* 0x000fe2000ff5e0ff */
[----:B------:R-:W-:Y:S01]  /*5040*/  IMAD.X R11, RZ, RZ, UR5, P3 ;  /* 0x00000005ff0b7e24 */ /* 0x000fe200098e06ff */
[----:B------:R-:W-:-:S02]  /*5050*/  IADD3 R44, P4, PT, R44, UR4, RZ ;  /* 0x000000042c2c7c10 */ /* 0x000fc4000ff9e0ff */
[----:B------:R-:W-:Y:S02]  /*5060*/  IADD3 R32, P3, PT, R27, UR4, RZ ;  /* 0x000000041b207c10 */ /* 0x000fe4000ff7e0ff */
[----:B------:R-:W-:Y:S02]  /*5070*/  IADD3 R28, P5, PT, R29, UR4, RZ ;  /* 0x000000041d1c7c10 */ /* 0x000fe4000ffbe0ff */
[----:B------:R-:W-:Y:S01]  /*5080*/  LOP3.LUT R48, R43, 0xf, RZ, 0xc0, !PT ;  /* 0x0000000f2b307812 */ /* 0x000fe200078ec0ff */
[----:B------:R-:W-:Y:S01]  /*5090*/  IMAD.X R43, RZ, RZ, UR5, P1 ;  /* 0x00000005ff2b7e24 */ /* 0x000fe200088e06ff */
[----:B------:R-:W-:Y:S02]  /*50a0*/  IADD3.X R27, PT, PT, RZ, UR5, RZ, P6, !PT ;  /* 0x00000005ff1b7c10 */ /* 0x000fe4000b7fe4ff */
[----:B------:R-:W-:Y:S01]  /*50b0*/  LOP3.LUT R52, R46, 0xf, RZ, 0xc0, !PT ;  /* 0x0000000f2e347812 */ /* 0x000fe200078ec0ff */
[----:B------:R-:W-:Y:S01]  /*50c0*/  IMAD.X R13, RZ, RZ, UR5, P0 ;  /* 0x00000005ff0d7e24 */ /* 0x000fe200080e06ff */
[----:B------:R-:W-:-:S02]  /*50d0*/  LOP3.LUT R47, R47, 0xf, RZ, 0xc0, !PT ;  /* 0x0000000f2f2f7812 */ /* 0x000fc400078ec0ff */
[----:B------:R-:W-:Y:S02]  /*50e0*/  IADD3 R50, P1, PT, R45, UR4, RZ ;  /* 0x000000042d327c10 */ /* 0x000fe4000ff3e0ff */
[----:B------:R-:W-:Y:S01]  /*50f0*/  IADD3 R56, P6, PT, R8, UR4, RZ ;  /* 0x0000000408387c10 */ /* 0x000fe2000ffde0ff */
[----:B------:R-:W-:Y:S01]  /*5100*/  IMAD.X R45, RZ, RZ, UR5, P4 ;  /* 0x00000005ff2d7e24 */ /* 0x000fe2000a0e06ff */
[----:B------:R-:W-:Y:S02]  /*5110*/  LOP3.LUT R24, R24, 0xf, RZ, 0xc0, !PT ;  /* 0x0000000f18187812 */ /* 0x000fe400078ec0ff */
[----:B------:R-:W-:Y:S01]  /*5120*/  SHF.R.U32.HI R8, RZ, 0x4, R5 ;  /* 0x00000004ff087819 */ /* 0x000fe20000011605 */
[----:B------:R-:W-:Y:S01]  /*5130*/  IMAD.X R29, RZ, RZ, UR5, P5 ;  /* 0x00000005ff1d7e24 */ /* 0x000fe2000a8e06ff */
[----:B------:R-:W-:Y:S01]  /*5140*/  IADD3 R38, P0, PT, R38, UR4, RZ ;  /* 0x0000000426267c10 */ /* 0x000fe2000ff1e0ff */
[----:B------:R-:W-:Y:S01]  /*5150*/  IMAD.X R33, RZ, RZ, UR5, P3 ;  /* 0x00000005ff217e24 */ /* 0x000fe200098e06ff */
[----:B------:R-:W-:Y:S01]  /*5160*/  IADD3 R52, P4, PT, R52, UR4, RZ ;  /* 0x0000000434347c10 */ /* 0x000fe2000ff9e0ff */
[----:B------:R-:W-:Y:S01]  /*5170*/  IMAD.X R51, RZ, RZ, UR5, P1 ;  /* 0x00000005ff337e24 */ /* 0x000fe200088e06ff */
[----:B------:R-:W-:-:S02]  /*5180*/  IADD3 R54, P5, PT, R47, UR4, RZ ;  /* 0x000000042f367c10 */ /* 0x000fc4000ffbe0ff */
[--C-:B------:R-:W-:Y:S02]  /*5190*/  SHF.R.U32.HI R62, RZ, 0x10, R5.reuse ;  /* 0x00000010ff3e7819 */ /* 0x100fe40000011605 */
[----:B------:R-:W-:Y:S02]  /*51a0*/  IADD3 R46, P3, PT, R24, UR4, RZ ;  /* 0x00000004182e7c10 */ /* 0x000fe4000ff7e0ff */
[----:B------:R-:W-:Y:S02]  /*51b0*/  LOP3.LUT R60, R5, 0xf, RZ, 0xc0, !PT ;  /* 0x0000000f053c7812 */ /* 0x000fe400078ec0ff */
[--C-:B------:R-:W-:Y:S02]  /*51c0*/  SHF.R.U32.HI R61, RZ, 0x14, R5.reuse ;  /* 0x00000014ff3d7819 */ /* 0x100fe40000011605 */
[----:B------:R-:W-:Y:S01]  /*51d0*/  LOP3.LUT R8, R8, 0xf, RZ, 0xc0, !PT ;  /* 0x0000000f08087812 */ /* 0x000fe200078ec0ff */
[----:B------:R-:W-:Y:S01]  /*51e0*/  IMAD.X R39, RZ, RZ, UR5, P0 ;  /* 0x00000005ff277e24 */ /* 0x000fe200080e06ff */
[----:B------:R-:W-:-:S02]  /*51f0*/  SHF.R.U32.HI R24, RZ, 0xc, R5 ;  /* 0x0000000cff187819 */ /* 0x000fc40000011605 */
[--C-:B------:R-:W-:Y:S02]  /*5200*/  SHF.R.U32.HI R59, RZ, 0x8, R5.reuse ;  /* 0x00000008ff3b7819 */ /* 0x100fe40000011605 */
[----:B------:R-:W-:Y:S01]  /*5210*/  LEA.HI R58, P1, R5, UR4, RZ, 0x4 ;  /* 0x00000004053a7c11 */ /* 0x000fe2000f8320ff */
[----:B------:R-:W-:Y:S01]  /*5220*/  IMAD.X R31, RZ, RZ, UR5, P2 ;  /* 0x00000005ff1f7e24 */ /* 0x000fe200090e06ff */
[----:B------:R-:W-:Y:S01]  /*5230*/  SHF.R.U32.HI R5, RZ, 0x18, R5 ;  /* 0x00000018ff057819 */ /* 0x000fe20000011605 */
[----:B------:R-:W-:Y:S01]  /*5240*/  IMAD.X R53, RZ, RZ, UR5, P4 ;  /* 0x00000005ff357e24 */ /* 0x000fe2000a0e06ff */
[----:B------:R-:W-:Y:S02]  /*5250*/  IADD3.X R55, PT, PT, RZ, UR5, RZ, P5, !PT ;  /* 0x00000005ff377c10 */ /* 0x000fe4000affe4ff */
[----:B------:R-:W-:Y:S02]  /*5260*/  LOP3.LUT R70, R62, 0xf, RZ, 0xc0, !PT ;  /* 0x0000000f3e467812 */ /* 0x000fe400078ec0ff */
[----:B------:R-:W-:-:S02]  /*5270*/  IADD3 R48, P2, PT, R48, UR4, RZ ;  /* 0x0000000430307c10 */ /* 0x000fc4000ff5e0ff */
[----:B------:R-:W-:Y:S02]  /*5280*/  IADD3 R60, P5, PT, R60, UR4, RZ ;  /* 0x000000043c3c7c10 */ /* 0x000fe4000ffbe0ff */
[----:B------:R-:W-:Y:S02]  /*5290*/  LOP3.LUT R61, R61, 0xf, RZ, 0xc0, !PT ;  /* 0x0000000f3d3d7812 */ /* 0x000fe400078ec0ff */
[----:B------:R-:W-:Y:S02]  /*52a0*/  IADD3 R62, P4, PT, R8, UR4, RZ ;  /* 0x00000004083e7c10 */ /* 0x000fe4000ff9e0ff */
[----:B------:R-:W-:Y:S02]  /*52b0*/  LOP3.LUT R24, R24, 0xf, RZ, 0xc0, !PT ;  /* 0x0000000f18187812 */ /* 0x000fe400078ec0ff */
[----:B------:R-:W-:Y:S01]  /*52c0*/  LOP3.LUT R66, R59, 0xf, RZ, 0xc0, !PT ;  /* 0x0000000f3b427812 */ /* 0x000fe200078ec0ff */
[----:B------:R-:W-:Y:S01]  /*52d0*/  IMAD.X R59, RZ, RZ, UR5, P1 ;  /* 0x00000005ff3b7e24 */ /* 0x000fe200088e06ff */
[----:B------:R-:W-:Y:S01]  /*52e0*/  LOP3.LUT R5, R5, 0xf, RZ, 0xc0, !PT ;  /* 0x0000000f05057812 */ /* 0x000fe200078ec0ff */
[----:B------:R-:W-:Y:S01]  /*52f0*/  IMAD.X R47, RZ, RZ, UR5, P3 ;  /* 0x00000005ff2f7e24 */ /* 0x000fe200098e06ff */
[----:B------:R-:W-:Y:S01]  /*5300*/  IADD3 R68, P1, PT, R61, UR4, RZ ;  /* 0x000000043d447c10 */ /* 0x000fe2000ff3e0ff */
[----:B------:R-:W-:Y:S01]  /*5310*/  IMAD.X R49, RZ, RZ, UR5, P2 ;  /* 0x00000005ff317e24 */ /* 0x000fe200090e06ff */
[----:B------:R-:W-:Y:S01]  /*5320*/  IADD3 R64, P3, PT, R24, UR4, RZ ;  /* 0x0000000418407c10 */ /* 0x000fe2000ff7e0ff */
[----:B------:R-:W-:Y:S01]  /*5330*/  IMAD.X R61, RZ, RZ, UR5, P5 ;  /* 0x00000005ff3d7e24 */ /* 0x000fe2000a8e06ff */
[----:B------:R-:W-:Y:S01]  /*5340*/  IADD3 R66, P2, PT, R66, UR4, RZ ;  /* 0x0000000442427c10 */ /* 0x000fe2000ff5e0ff */
[----:B------:R-:W-:Y:S01]  /*5350*/  IMAD.X R63, RZ, RZ, UR5, P4 ;  /* 0x00000005ff3f7e24 */ /* 0x000fe2000a0e06ff */
[----:B------:R-:W-:-:S02]  /*5360*/  IADD3 R70, P5, PT, R70, UR4, RZ ;  /* 0x0000000446467c10 */ /* 0x000fc4000ffbe0ff */
[----:B------:R-:W-:Y:S01]  /*5370*/  IADD3 R72, P4, PT, R5, UR4, RZ ;  /* 0x0000000405487c10 */ /* 0x000fe2000ff9e0ff */
[----:B------:R-:W-:Y:S01]  /*5380*/  IMAD.X R57, RZ, RZ, UR5, P6 ;  /* 0x00000005ff397e24 */ /* 0x000fe2000b0e06ff */
[----:B------:R-:W-:Y:S01]  /*5390*/  IADD3.X R69, PT, PT, RZ, UR5, RZ, P1, !PT ;  /* 0x00000005ff457c10 */ /* 0x000fe20008ffe4ff */
[----:B------:R-:W-:Y:S01]  /*53a0*/  IMAD.X R65, RZ, RZ, UR5, P3 ;  /* 0x00000005ff417e24 */ /* 0x000fe200098e06ff */
[----:B------:R-:W-:Y:S01]  /*53b0*/  BSSY.RECONVERGENT B0, `(.L_x_56) ;  /* 0x0000088000007945 */ /* 0x000fe20003800200 */
[----:B------:R-:W-:Y:S02]  /*53c0*/  IMAD.X R67, RZ, RZ, UR5, P2 ;  /* 0x00000005ff437e24 */ /* 0x000fe400090e06ff */
[----:B------:R-:W-:Y:S02]  /*53d0*/  IMAD.X R71, RZ, RZ, UR5, P5 ;  /* 0x00000005ff477e24 */ /* 0x000fe4000a8e06ff */
[----:B------:R-:W-:Y:S01]  /*53e0*/  IMAD.X R73, RZ, RZ, UR5, P4 ;  /* 0x00000005ff497e24 */ /* 0x000fe2000a0e06ff */
[----:B--2---:R-:W-:-:S13]  /*53f0*/  ISETP.NE.AND P0, PT, R9, R4, PT ;  /* 0x000000040900720c */ /* 0x004fda0003f05270 */
[----:B------:R-:W-:Y:S05]  /*5400*/  @P0 BRA `(.L_x_57) ;  /* 0x0000000400f80947 */ /* 0x000fea0003800000 */
[----:B------:R-:W2:Y:S04]  /*5410*/  LDG.E.U8.CONSTANT R9, desc[UR8][R20.64] ;  /* 0x0000000814097981 */ /* 0x000ea8000c1e9100 */
[----:B------:R-:W2:Y:S02]  /*5420*/  LDG.E.U8 R4, desc[UR8][R2.64+0x1] ;  /* 0x0000010802047981 */ /* 0x000ea4000c1e1100 */
        /* <DEDUP_REMOVED lines=121> */
[----:B------:R-:W-:Y:S05]  /*5bc0*/  @!P0 BRA `(.L_x_58) ;  /* 0x0000000000188947 */ /* 0x000fea0003800000 */
[----:B------:R-:W-:Y:S02]  /*5bd0*/  PRMT R4, R3, 0x7610, R4 ;  /* 0x0000761003047816 */ /* 0x000fe40000000004 */
[----:B------:R-:W-:-:S07]  /*5be0*/  PRMT R9, R26, 0x7610, R9 ;  /* 0x000076101a097816 */ /* 0x000fce0000000009 */
.L_x_57:
[----:B------:R-:W-:Y:S02]  /*5bf0*/  PRMT R2, R4, 0x9910, RZ ;  /* 0x0000991004027816 */ /* 0x000fe400000000ff */
[----:B------:R-:W-:-:S04]  /*5c00*/  LOP3.LUT R9, R9, 0xff, RZ, 0xc0, !PT ;  /* 0x000000ff09097812 */ /* 0x000fc800078ec0ff */
[----:B------:R-:W-:-:S13]  /*5c10*/  ISETP.NE.AND P0, PT, R9, R2, PT ;  /* 0x000000020900720c */ /* 0x000fda0003f05270 */
[----:B------:R-:W-:Y:S05]  /*5c20*/  @P0 EXIT ;  /* 0x000000000000094d */ /* 0x000fea0003800000 */
.L_x_58:
[----:B------:R-:W-:Y:S05]  /*5c30*/  BSYNC.RECONVERGENT B0 ;  /* 0x0000000000007941 */ /* 0x000fea0003800200 */
.L_x_56:
[----:B------:R-:W0:Y:S01]  /*5c40*/  LDC.64 R4, c[0x0][0x3a8] ;  /* 0x0000ea00ff047b82 */ /* 0x000e220000000a00 */
[----:B------:R-:W-:Y:S01]  /*5c50*/  ISETP.GE.AND P0, PT, R0, RZ, PT ;  /* 0x000000ff0000720c */ /* 0x000fe20003f06270 */
[----:B------:R-:W-:-:S06]  /*5c60*/  IMAD.MOV.U32 R7, RZ, RZ, 0x1 ;  /* 0x00000001ff077424 */ /* 0x000fcc00078e00ff */
[----:B------:R-:W1:Y:S01]  /*5c70*/  LDC.64 R2, c[0x0][0x3b0] ;  /* 0x0000ec00ff027b82 */ /* 0x000e620000000a00 */
[----:B0-----:R0:W-:Y:S04]  /*5c80*/  STG.E desc[UR8][R4.64], R7 ;  /* 0x0000000704007986 */ /* 0x0011e8000c101908 */
[----:B-1----:R0:W-:Y:S01]  /*5c90*/  STG.E.64 desc[UR8][R2.64], R18 ;  /* 0x0000001202007986 */ /* 0x0021e2000c101b08 */
[----:B------:R-:W-:Y:S05]  /*5ca0*/  @!P0 EXIT ;  /* 0x000000000000894d */ /* 0x000fea0003800000 */
[C---:B------:R-:W-:Y:S01]  /*5cb0*/  ISETP.GE.U32.AND P0, PT, R0.reuse, 0xf, PT ;  /* 0x0000000f0000780c */ /* 0x040fe20003f06070 */
[----:B0-----:R-:W-:Y:S02]  /*5cc0*/  VIADD R4, R0, 0x1 ;  /* 0x0000000100047836 */ /* 0x001fe40000000000 */
[----:B------:R-:W-:-:S03]  /*5cd0*/  IMAD.MOV.U32 R0, RZ, RZ, RZ ;  /* 0x000000ffff007224 */ /* 0x000fc600078e00ff */
[----:B------:R-:W-:-:S04]  /*5ce0*/  LOP3.LUT R10, R4, 0xf, RZ, 0xc0, !PT ;  /* 0x0000000f040a7812 */ /* 0x000fc800078ec0ff */
[----:B------:R-:W-:-:S03]  /*5cf0*/  ISETP.NE.AND P1, PT, R10, RZ, PT ;  /* 0x000000ff0a00720c */ /* 0x000fc60003f25270 */
[----:B------:R-:W-:Y:S10]  /*5d00*/  @!P0 BRA `(.L_x_59) ;  /* 0x0000000000c88947 */ /* 0x000ff40003800000 */
[----:B------:R-:W0:Y:S01]  /*5d10*/  LDCU.64 UR4, c[0x0][0x3b8] ;  /* 0x00007700ff0477ac */ /* 0x000e220008000a00 */
[----:B------:R-:W-:Y:S01]  /*5d20*/  LOP3.LUT R2, R4, 0xfffffff0, RZ, 0xc0, !PT ;  /* 0xfffffff004027812 */ /* 0x000fe200078ec0ff */
[----:B------:R-:W-:Y:S02]  /*5d30*/  VIADD R8, R1, 0x47 ;  /* 0x0000004701087836 */ /* 0x000fe40000000000 */
[----:B------:R-:W-:Y:S01]  /*5d40*/  IMAD.MOV.U32 R0, RZ, RZ, RZ ;  /* 0x000000ffff007224 */ /* 0x000fe200078e00ff */
[----:B------:R-:W-:Y:S01]  /*5d50*/  IADD3 R5, PT, PT, -R2, RZ, RZ ;  /* 0x000000ff02057210 */ /* 0x000fe20007ffe1ff */
[----:B0-----:R-:W-:-:S04]  /*5d60*/  UIADD3 UR4, UP0, UPT, UR4, 0x7, URZ ;  /* 0x0000000704047890 */ /* 0x001fc8000ff1e0ff */
[----:B------:R-:W-:Y:S02]  /*5d70*/  UIADD3.X UR5, UPT, UPT, URZ, UR5, URZ, UP0, !UPT ;  /* 0x00000005ff057290 */ /* 0x000fe400087fe4ff */
[----:B------:R-:W-:-:S04]  /*5d80*/  IMAD.U32 R6, RZ, RZ, UR4 ;  /* 0x00000004ff067e24 */ /* 0x000fc8000f8e00ff */
[----:B------:R-:W-:-:S07]  /*5d90*/  IMAD.U32 R41, RZ, RZ, UR5 ;  /* 0x00000005ff297e24 */ /* 0x000fce000f8e00ff */
.L_x_60:
[----:B0-----:R-:W2:Y:S04]  /*5da0*/  LDL.U8 R7, [R8+-0x7] ;  /* 0xfffff90008077983 */ /* 0x001ea80000100000 */
[----:B------:R-:W3:Y:S04]  /*5db0*/  LDL.U8 R9, [R8+-0x6] ;  /* 0xfffffa0008097983 */ /* 0x000ee80000100000 */
[----:B------:R-:W4:Y:S04]  /*5dc0*/  LDL.U8 R11, [R8+-0x5] ;  /* 0xfffffb00080b7983 */ /* 0x000f280000100000 */
[----:B------:R-:W5:Y:S04]  /*5dd0*/  LDL.U8 R13, [R8+-0x4] ;  /* 0xfffffc00080d7983 */ /* 0x000f680000100000 */
[----:B------:R-:W5:Y:S04]  /*5de0*/  LDL.U8 R15, [R8+-0x3] ;  /* 0xfffffd00080f7983 */ /* 0x000f680000100000 */
[----:B------:R-:W5:Y:S04]  /*5df0*/  LDL.U8 R17, [R8+-0x2] ;  /* 0xfffffe0008117983 */ /* 0x000f680000100000 */
[----:B------:R-:W5:Y:S04]  /*5e00*/  LDL.U8 R19, [R8+-0x1] ;  /* 0xffffff0008137983 */ /* 0x000f680000100000 */
[----:B------:R-:W5:Y:S04]  /*5e10*/  LDL.U8 R21, [R8] ;  /* 0x0000000008157983 */ /* 0x000f680000100000 */
[----:B------:R-:W5:Y:S04]  /*5e20*/  LDL.U8 R23, [R8+0x1] ;  /* 0x0000010008177983 */ /* 0x000f680000100000 */
[----:B------:R-:W5:Y:S04]  /*5e30*/  LDL.U8 R27, [R8+0x2] ;  /* 0x00000200081b7983 */ /* 0x000f680000100000 */
[----:B------:R-:W5:Y:S04]  /*5e40*/  LDL.U8 R29, [R8+0x3] ;  /* 0x00000300081d7983 */ /* 0x000f680000100000 */
[----:B------:R-:W5:Y:S04]  /*5e50*/  LDL.U8 R31, [R8+0x4] ;  /* 0x00000400081f7983 */ /* 0x000f680000100000 */
[----:B------:R-:W5:Y:S04]  /*5e60*/  LDL.U8 R33, [R8+0x5] ;  /* 0x0000050008217983 */ /* 0x000f680000100000 */
[----:B------:R-:W5:Y:S04]  /*5e70*/  LDL.U8 R35, [R8+0x6] ;  /* 0x0000060008237983 */ /* 0x000f680000100000 */
[----:B------:R-:W5:Y:S04]  /*5e80*/  LDL.U8 R37, [R8+0x7] ;  /* 0x0000070008257983 */ /* 0x000f680000100000 */
[----:B------:R0:W5:Y:S01]  /*5e90*/  LDL.U8 R39, [R8+0x8] ;  /* 0x0000080008277983 */ /* 0x0001620000100000 */
[----:B------:R-:W-:-:S02]  /*5ea0*/  IMAD.MOV.U32 R2, RZ, RZ, R6 ;  /* 0x000000ffff027224 */ /* 0x000fc400078e0006 */
[----:B------:R-:W-:Y:S02]  /*5eb0*/  IMAD.MOV.U32 R3, RZ, RZ, R41 ;  /* 0x000000ffff037224 */ /* 0x000fe400078e0029 */
[----:B------:R-:W-:Y:S01]  /*5ec0*/  VIADD R5, R5, 0x10 ;  /* 0x0000001005057836 */ /* 0x000fe20000000000 */
[----:B------:R-:W-:Y:S01]  /*5ed0*/  IADD3 R6, P2, PT, R2, 0x10, RZ ;  /* 0x0000001002067810 */ /* 0x000fe20007f5e0ff */
[----:B------:R-:W-:Y:S01]  /*5ee0*/  VIADD R0, R0, 0x10 ;  /* 0x0000001000007836 */ /* 0x000fe20000000000 */
[----:B0-----:R-:W-:Y:S02]  /*5ef0*/  IADD3 R8, PT, PT, R8, 0x10, RZ ;  /* 0x0000001008087810 */ /* 0x001fe40007ffe0ff */
[----:B------:R-:W-:Y:S01]  /*5f00*/  ISETP.NE.AND P0, PT, R5, RZ, PT ;  /* 0x000000ff0500720c */ /* 0x000fe20003f05270 */
[----:B------:R-:W-:Y:S01]  /*5f10*/  IMAD.X R41, RZ, RZ, R3, P2 ;  /* 0x000000ffff297224 */ /* 0x000fe200010e0603 */
[----:B--2---:R0:W-:Y:S04]  /*5f20*/  STG.E.U8 desc[UR8][R2.64+-0x7], R7 ;  /* 0xfffff90702007986 */ /* 0x0041e8000c101108 */
[----:B---3--:R0:W-:Y:S04]  /*5f30*/  STG.E.U8 desc[UR8][R2.64+-0x6], R9 ;  /* 0xfffffa0902007986 */ /* 0x0081e8000c101108 */
[----:B----4-:R0:W-:Y:S04]  /*5f40*/  STG.E.U8 desc[UR8][R2.64+-0x5], R11 ;  /* 0xfffffb0b02007986 */ /* 0x0101e8000c101108 */
[----:B-----5:R0:W-:Y:S04]  /*5f50*/  STG.E.U8 desc[UR8][R2.64+-0x4], R13 ;  /* 0xfffffc0d02007986 */ /* 0x0201e8000c101108 */
[----:B------:R0:W-:Y:S04]  /*5f60*/  STG.E.U8 desc[UR8][R2.64+-0x3], R15 ;  /* 0xfffffd0f02007986 */ /* 0x0001e8000c101108 */
        /* <DEDUP_REMOVED lines=10> */
[----:B------:R0:W-:Y:S01]  /*6010*/  STG.E.U8 desc[UR8][R2.64+0x8], R39 ;  /* 0x0000082702007986 */ /* 0x0001e2000c101108 */
[----:B------:R-:W-:Y:S05]  /*6020*/  @P0 BRA `(.L_x_60) ;  /* 0xfffffffc005c0947 */ /* 0x000fea000383ffff */
.L_x_59:
[----:B------:R-:W-:Y:S05]  /*6030*/  @!P1 EXIT ;  /* 0x000000000000994d */ /* 0x000fea0003800000 */
[----:B------:R-:W-:Y:S02]  /*6040*/  ISETP.GE.U32.AND P0, PT, R10, 0x8, PT ;  /* 0x000000080a00780c */ /* 0x000fe40003f06070 */
[----:B------:R-:W-:-:S04]  /*6050*/  LOP3.LUT R8, R4, 0x7, RZ, 0xc0, !PT ;  /* 0x0000000704087812 */ /* 0x000fc800078ec0ff */
[----:B------:R-:W-:-:S07]  /*6060*/  ISETP.NE.AND P1, PT, R8, RZ, PT ;  /* 0x000000ff0800720c */ /* 0x000fce0003f25270 */
[----:B------:R-:W-:Y:S06]  /*6070*/  @!P0 BRA `(.L_x_61) ;  /* 0x0000000000548947 */ /* 0x000fec0003800000 */
[----:B------:R-:W-:Y:S01]  /*6080*/  IMAD.IADD R6, R1, 0x1, R0 ;  /* 0x0000000101067824 */ /* 0x000fe200078e0200 */
[----:B------:R-:W1:Y:S04]  /*6090*/  LDCU.64 UR4, c[0x0][0x3b8] ;  /* 0x00007700ff0477ac */ /* 0x000e680008000a00 */
[----:B------:R-:W2:Y:S04]  /*60a0*/  LDL.U8 R5, [R6+0x40] ;  /* 0x0000400006057983 */ /* 0x000ea80000100000 */
[----:B0-----:R-:W3:Y:S04]  /*60b0*/  LDL.U8 R7, [R6+0x41] ;  /* 0x0000410006077983 */ /* 0x001ee80000100000 */
[----:B------:R-:W4:Y:S04]  /*60c0*/  LDL.U8 R9, [R6+0x42] ;  /* 0x0000420006097983 */ /* 0x000f280000100000 */
[----:B------:R-:W5:Y:S04]  /*60d0*/  LDL.U8 R11, [R6+0x43] ;  /* 0x00004300060b7983 */ /* 0x000f680000100000 */
[----:B------:R-:W5:Y:S04]  /*60e0*/  LDL.U8 R13, [R6+0x44] ;  /* 0x00004400060d7983 */ /* 0x000f680000100000 */
[----:B------:R-:W5:Y:S04]  /*60f0*/  LDL.U8 R15, [R6+0x45] ;  /* 0x00004500060f7983 */ /* 0x000f680000100000 */
[----:B------:R-:W5:Y:S04]  /*6100*/  LDL.U8 R17, [R6+0x46] ;  /* 0x0000460006117983 */ /* 0x000f680000100000 */
[----:B------:R-:W5:Y:S01]  /*6110*/  LDL.U8 R19, [R6+0x47] ;  /* 0x0000470006137983 */ /* 0x000f620000100000 */
[C---:B-1----:R-:W-:Y:S01]  /*6120*/  IADD3 R2, P0, PT, R0.reuse, UR4, RZ ;  /* 0x0000000400027c10 */ /* 0x042fe2000ff1e0ff */
[----:B------:R-:W-:-:S04]  /*6130*/  VIADD R0, R0, 0x8 ;  /* 0x0000000800007836 */ /* 0x000fc80000000000 */
[----:B------:R-:W-:-:S05]  /*6140*/  IMAD.X R3, RZ, RZ, UR5, P0 ;  /* 0x00000005ff037e24 */ /* 0x000fca00080e06ff */
[----:B--2---:R1:W-:Y:S04]  /*6150*/  STG.E.U8 desc[UR8][R2.64], R5 ;  /* 0x0000000502007986 */ /* 0x0043e8000c101108 */
[----:B---3--:R1:W-:Y:S04]  /*6160*/  STG.E.U8 desc[UR8][R2.64+0x1], R7 ;  /* 0x0000010702007986 */ /* 0x0083e8000c101108 */
[----:B----4-:R1:W-:Y:S04]  /*6170*/  STG.E.U8 desc[UR8][R2.64+0x2], R9 ;  /* 0x0000020902007986 */ /* 0x0103e8000c101108 */
[----:B-----5:R1:W-:Y:S04]  /*6180*/  STG.E.U8 desc[UR8][R2.64+0x3], R11 ;  /* 0x0000030b02007986 */ /* 0x0203e8000c101108 */
[----:B------:R1:W-:Y:S04]  /*6190*/  STG.E.U8 desc[UR8][R2.64+0x4], R13 ;  /* 0x0000040d02007986 */ /* 0x0003e8000c101108 */
[----:B------:R1:W-:Y:S04]  /*61a0*/  STG.E.U8 desc[UR8][R2.64+0x5], R15 ;  /* 0x0000050f02007986 */ /* 0x0003e8000c101108 */
[----:B------:R1:W-:Y:S04]  /*61b0*/  STG.E.U8 desc[UR8][R2.64+0x6], R17 ;  /* 0x0000061102007986 */ /* 0x0003e8000c101108 */
[----:B------:R1:W-:Y:S02]  /*61c0*/  STG.E.U8 desc[UR8][R2.64+0x7], R19 ;  /* 0x0000071302007986 */ /* 0x0003e4000c101108 */
.L_x_61:
[----:B------:R-:W-:Y:S05]  /*61d0*/  @!P1 EXIT ;  /* 0x000000000000994d */ /* 0x000fea0003800000 */
[----:B------:R-:W-:Y:S02]  /*61e0*/  ISETP.GE.U32.AND P0, PT, R8, 0x4, PT ;  /* 0x000000040800780c */ /* 0x000fe40003f06070 */
[----:B------:R-:W-:-:S04]  /*61f0*/  LOP3.LUT R4, R4, 0x3, RZ, 0xc0, !PT ;  /* 0x0000000304047812 */ /* 0x000fc800078ec0ff */
[----:B------:R-:W-:-:S07]  /*6200*/  ISETP.NE.AND P1, PT, R4, RZ, PT ;  /* 0x000000ff0400720c */ /* 0x000fce0003f25270 */
[----:B------:R-:W-:Y:S06]  /*6210*/  @!P0 BRA `(.L_x_62) ;  /* 0x0000000000348947 */ /* 0x000fec0003800000 */
[----:B-1----:R-:W-:Y:S01]  /*6220*/  IMAD.IADD R5, R1, 0x1, R0 ;  /* 0x0000000101057824 */ /* 0x002fe200078e0200 */
[----:B------:R-:W1:Y:S04]  /*6230*/  LDCU.64 UR4, c[0x0][0x3b8] ;  /* 0x00007700ff0477ac */ /* 0x000e680008000a00 */
[----:B0-----:R-:W2:Y:S04]  /*6240*/  LDL.U8 R7, [R5+0x40] ;  /* 0x0000400005077983 */ /* 0x001ea80000100000 */
[----:B------:R-:W3:Y:S04]  /*6250*/  LDL.U8 R9, [R5+0x41] ;  /* 0x0000410005097983 */ /* 0x000ee80000100000 */
[----:B------:R-:W4:Y:S04]  /*6260*/  LDL.U8 R11, [R5+0x42] ;  /* 0x00004200050b7983 */ /* 0x000f280000100000 */
[----:B------:R-:W5:Y:S01]  /*6270*/  LDL.U8 R13, [R5+0x43] ;  /* 0x00004300050d7983 */ /* 0x000f620000100000 */
[C---:B-1----:R-:W-:Y:S01]  /*6280*/  IADD3 R2, P0, PT, R0.reuse, UR4, RZ ;  /* 0x0000000400027c10 */ /* 0x042fe2000ff1e0ff */
[----:B------:R-:W-:-:S04]  /*6290*/  VIADD R0, R0, 0x4 ;  /* 0x0000000400007836 */ /* 0x000fc80000000000 */
[----:B------:R-:W-:-:S05]  /*62a0*/  IMAD.X R3, RZ, RZ, UR5, P0 ;  /* 0x00000005ff037e24 */ /* 0x000fca00080e06ff */
[----:B--2---:R2:W-:Y:S04]  /*62b0*/  STG.E.U8 desc[UR8][R2.64], R7 ;  /* 0x0000000702007986 */ /* 0x0045e8000c101108 */
[----:B---3--:R2:W-:Y:S04]  /*62c0*/  STG.E.U8 desc[UR8][R2.64+0x1], R9 ;  /* 0x0000010902007986 */ /* 0x0085e8000c101108 */
[----:B----4-:R2:W-:Y:S04]  /*62d0*/  STG.E.U8 desc[UR8][R2.64+0x2], R11 ;  /* 0x0000020b02007986 */ /* 0x0105e8000c101108 */
[----:B-----5:R2:W-:Y:S02]  /*62e0*/  STG.E.U8 desc[UR8][R2.64+0x3], R13 ;  /* 0x0000030d02007986 */ /* 0x0205e4000c101108 */
.L_x_62:
[----:B------:R-:W-:Y:S05]  /*62f0*/  @!P1 EXIT ;  /* 0x000000000000994d */ /* 0x000fea0003800000 */
[----:B------:R-:W3:Y:S01]  /*6300*/  LDCU.64 UR4, c[0x0][0x3b8] ;  /* 0x00007700ff0477ac */ /* 0x000ee20008000a00 */
[----:B------:R-:W-:Y:S02]  /*6310*/  IADD3 R4, PT, PT, -R4, RZ, RZ ;  /* 0x000000ff04047210 */ /* 0x000fe40007ffe1ff */
[C---:B---3--:R-:W-:Y:S01]  /*6320*/  IADD3 R6, P0, PT, R0.reuse, UR4, RZ ;  /* 0x0000000400067c10 */ /* 0x048fe2000ff1e0ff */
[----:B------:R-:W-:-:S04]  /*6330*/  IMAD.IADD R0, R0, 0x1, R25 ;  /* 0x0000000100007824 */ /* 0x000fc800078e0219 */
[----:B012---:R-:W-:-:S08]  /*6340*/  IMAD.X R7, RZ, RZ, UR5, P0 ;  /* 0x00000005ff077e24 */ /* 0x007fd000080e06ff */
.L_x_63:
[----:B0-----:R0:W2:Y:S01]  /*6350*/  LDL.U8 R5, [R0] ;  /* 0x0000000000057983 */ /* 0x0010a20000100000 */
[----:B------:R-:W-:Y:S01]  /*6360*/  IMAD.MOV.U32 R2, RZ, RZ, R6 ;  /* 0x000000ffff027224 */ /* 0x000fe200078e0006 */
[----:B------:R-:W-:Y:S01]  /*6370*/  IADD3 R6, P1, PT, R6, 0x1, RZ ;  /* 0x0000000106067810 */ /* 0x000fe20007f3e0ff */
[--C-:B------:R-:W-:Y:S02]  /*6380*/  IMAD.MOV.U32 R3, RZ, RZ, R7.reuse ;  /* 0x000000ffff037224 */ /* 0x100fe400078e0007 */
[----:B------:R-:W-:Y:S02]  /*6390*/  VIADD R4, R4, 0x1 ;  /* 0x0000000104047836 */ /* 0x000fe40000000000 */
[----:B------:R-:W-:Y:S02]  /*63a0*/  IMAD.X R7, RZ, RZ, R7, P1 ;  /* 0x000000ffff077224 */ /* 0x000fe400008e0607 */
[----:B0-----:R-:W-:Y:S01]  /*63b0*/  VIADD R0, R0, 0x1 ;  /* 0x0000000100007836 */ /* 0x001fe20000000000 */
[----:B------:R-:W-:Y:S01]  /*63c0*/  ISETP.NE.AND P0, PT, R4, RZ, PT ;  /* 0x000000ff0400720c */ /* 0x000fe20003f05270 */
[----:B--2---:R0:W-:-:S12]  /*63d0*/  STG.E.U8 desc[UR8][R2.64], R5 ;  /* 0x0000000502007986 */ /* 0x0041d8000c101108 */
[----:B------:R-:W-:Y:S05]  /*63e0*/  @P0 BRA `(.L_x_63) ;  /* 0xfffffffc00d80947 */ /* 0x000fea000383ffff */
[----:B------:R-:W-:Y:S05]  /*63f0*/  EXIT ;  /* 0x000000000000794d */ /* 0x000fea0003800000 */
        .weak           $__internal_0_$__cuda_sm20_div_u64
        .type           $__internal_0_$__cuda_sm20_div_u64,@function
        .size           $__internal_0_$__cuda_sm20_div_u64,($__internal_1_$__cuda_sm20_rem_u64 - $__internal_0_$__cuda_sm20_div_u64)
$__internal_0_$__cuda_sm20_div_u64:
[----:B------:R-:W-:Y:S01]  /*6400*/  IMAD.U32 R14, RZ, RZ, UR7 ;  /* 0x00000007ff0e7e24 */ /* 0x000fe2000f8e00ff */
[----:B------:R-:W-:-:S04]  /*6410*/  MOV R15, R3 ;  /* 0x00000003000f7202 */ /* 0x000fc80000000f00 */
[----:B------:R-:W0:Y:S08]  /*6420*/  I2F.U64.RP R5, R14 ;  /* 0x0000000e00057312 */ /* 0x000e300000309000 */
[----:B0-----:R-:W0:Y:S02]  /*6430*/  MUFU.RCP R5, R5 ;  /* 0x0000000500057308 */ /* 0x001e240000001000 */
[----:B0-----:R-:W-:-:S06]  /*6440*/  VIADD R10, R5, 0x1ffffffe ;  /* 0x1ffffffe050a7836 */ /* 0x001fcc0000000000 */
[----:B------:R-:W0:Y:S02]  /*6450*/  F2I.U64.TRUNC R10, R10 ;  /* 0x0000000a000a7311 */ /* 0x000e24000020d800 */
[----:B0-----:R-:W-:-:S04]  /*6460*/  IMAD.WIDE.U32 R12, R10, UR7, RZ ;  /* 0x000000070a0c7c25 */ /* 0x001fc8000f8e00ff */
[C---:B------:R-:W-:Y:S01]  /*6470*/  IMAD R9, R10.reuse, R3, R13 ;  /* 0x000000030a097224 */ /* 0x040fe200078e020d */
[----:B------:R-:W-:Y:S01]  /*6480*/  IADD3 R17, P0, PT, RZ, -R12, RZ ;  /* 0x8000000cff117210 */ /* 0x000fe20007f1e0ff */
[----:B------:R-:W-:Y:S02]  /*6490*/  IMAD.MOV.U32 R13, RZ, RZ, R10 ;  /* 0x000000ffff0d7224 */ /* 0x000fe400078e000a */
[----:B------:R-:W-:Y:S02]  /*64a0*/  IMAD R9, R11, UR7, R9 ;  /* 0x000000070b097c24 */ /* 0x000fe4000f8e0209 */
[----:B------:R-:W-:-:S04]  /*64b0*/  IMAD.HI.U32 R12, R10, R17, RZ ;  /* 0x000000110a0c7227 */ /* 0x000fc800078e00ff */
[----:B------:R-:W-:-:S04]  /*64c0*/  IMAD.X R9, RZ, RZ, ~R9, P0 ;  /* 0x000000ffff097224 */ /* 0x000fc800000e0e09 */
[----:B------:R-:W-:-:S04]  /*64d0*/  IMAD.WIDE.U32 R12, P0, R10, R9, R12 ;  /* 0x000000090a0c7225 */ /* 0x000fc8000780000c */
[C---:B------:R-:W-:Y:S02]  /*64e0*/  IMAD R15, R11.reuse, R9, RZ ;  /* 0x000000090b0f7224 */ /* 0x040fe400078e02ff */
[----:B------:R-:W-:-:S04]  /*64f0*/  IMAD.HI.U32 R12, P1, R11, R17, R12 ;  /* 0x000000110b0c7227 */ /* 0x000fc8000782000c */
[----:B------:R-:W-:Y:S01]  /*6500*/  IMAD.HI.U32 R5, R11, R9, RZ ;  /* 0x000000090b057227 */ /* 0x000fe200078e00ff */
[----:B------:R-:W-:-:S03]  /*6510*/  IADD3 R13, P2, PT, R15, R12, RZ ;  /* 0x0000000c0f0d7210 */ /* 0x000fc60007f5e0ff */
[----:B------:R-:W-:Y:S02]  /*6520*/  IMAD.X R5, R5, 0x1, R11, P0 ;  /* 0x0000000105057824 */ /* 0x000fe400000e060b */
[----:B------:R-:W-:-:S03]  /*6530*/  IMAD.WIDE.U32 R10, R13, UR7, RZ ;  /* 0x000000070d0a7c25 */ /* 0x000fc6000f8e00ff */
[----:B------:R-:W-:Y:S01]  /*6540*/  IADD3.X R5, PT, PT, RZ, RZ, R5, P2, P1 ;  /* 0x000000ffff057210 */ /* 0x000fe200017e2405 */
[----:B------:R-:W-:Y:S01]  /*6550*/  IMAD R12, R13, R3, R11 ;  /* 0x000000030d0c7224 */ /* 0x000fe200078e020b */
[----:B------:R-:W-:-:S03]  /*6560*/  IADD3 R11, P0, PT, RZ, -R10, RZ ;  /* 0x8000000aff0b7210 */ /* 0x000fc60007f1e0ff */
        /* <DEDUP_REMOVED lines=9> */
[----:B------:R-:W-:-:S03]  /*6600*/  IMAD.HI.U32 R10, R9, R4, RZ ;  /* 0x00000004090a7227 */ /* 0x000fc600078e00ff */
[----:B------:R-:W-:Y:S01]  /*6610*/  IADD3.X R5, PT, PT, RZ, RZ, R5, P2, P1 ;  /* 0x000000ffff057210 */ /* 0x000fe200017e2405 */
[----:B------:R-:W-:Y:S02]  /*6620*/  IMAD.MOV.U32 R11, RZ, RZ, RZ ;  /* 0x000000ffff0b7224 */ /* 0x000fe400078e00ff */
[----:B------:R-:W-:-:S04]  /*6630*/  IMAD.WIDE.U32 R10, R9, R8, R10 ;  /* 0x00000008090a7225 */ /* 0x000fc800078e000a */
[C---:B------:R-:W-:Y:S02]  /*6640*/  IMAD R12, R5.reuse, R8, RZ ;  /* 0x00000008050c7224 */ /* 0x040fe400078e02ff */
[----:B------:R-:W-:-:S04]  /*6650*/  IMAD.HI.U32 R9, P0, R5, R4, R10 ;  /* 0x0000000405097227 */ /* 0x000fc8000780000a */
[----:B------:R-:W-:Y:S01]  /*6660*/  IMAD.HI.U32 R5, R5, R8, RZ ;  /* 0x0000000805057227 */ /* 0x000fe200078e00ff */
[----:B------:R-:W-:-:S04]  /*6670*/  IADD3 R9, P1, PT, R12, R9, RZ ;  /* 0x000000090c097210 */ /* 0x000fc80007f3e0ff */
[----:B------:R-:W-:Y:S01]  /*6680*/  IADD3.X R5, PT, PT, R5, RZ, RZ, P0, !PT ;  /* 0x000000ff05057210 */ /* 0x000fe200007fe4ff */
[----:B------:R-:W-:-:S04]  /*6690*/  IMAD.WIDE.U32 R10, R9, UR7, RZ ;  /* 0x00000007090a7c25 */ /* 0x000fc8000f8e00ff */
[----:B------:R-:W-:Y:S01]  /*66a0*/  IMAD.X R5, RZ, RZ, R5, P1 ;  /* 0x000000ffff057224 */ /* 0x000fe200008e0605 */
[----:B------:R-:W-:Y:S01]  /*66b0*/  IADD3 R14, P1, PT, -R10, R4, RZ ;  /* 0x000000040a0e7210 */ /* 0x000fe20007f3e1ff */
[C---:B------:R-:W-:Y:S01]  /*66c0*/  IMAD R12, R9.reuse, R3, R11 ;  /* 0x00000003090c7224 */ /* 0x040fe200078e020b */
[----:B------:R-:W-:Y:S02]  /*66d0*/  IADD3 R4, P2, PT, R9, 0x1, RZ ;  /* 0x0000000109047810 */ /* 0x000fe40007f5e0ff */
[----:B------:R-:W-:Y:S01]  /*66e0*/  ISETP.GE.U32.AND P0, PT, R14, UR7, PT ;  /* 0x000000070e007c0c */ /* 0x000fe2000bf06070 */
[----:B------:R-:W-:Y:S02]  /*66f0*/  IMAD R11, R5, UR7, R12 ;  /* 0x00000007050b7c24 */ /* 0x000fe4000f8e020c */
[----:B------:R-:W-:Y:S02]  /*6700*/  IMAD.X R10, RZ, RZ, R5, P2 ;  /* 0x000000ffff0a7224 */ /* 0x000fe400010e0605 */
[----:B------:R-:W-:Y:S01]  /*6710*/  IMAD.X R16, R8, 0x1, ~R11, P1 ;  /* 0x0000000108107824 */ /* 0x000fe200008e0e0b */
[----:B------:R-:W-:-:S04]  /*6720*/  IADD3 R11, P1, PT, R14, -UR7, RZ ;  /* 0x800000070e0b7c10 */ /* 0x000fc8000ff3e0ff */
[C---:B------:R-:W-:Y:S01]  /*6730*/  ISETP.GE.U32.AND.EX P0, PT, R16.reuse, R3, PT, P0 ;  /* 0x000000031000720c */ /* 0x040fe20003f06100 */
[----:B------:R-:W-:Y:S01]  /*6740*/  IMAD.X R12, R16, 0x1, ~R3, P1 ;  /* 0x00000001100c7824 */ /* 0x000fe200008e0e03 */
[----:B------:R-:W-:Y:S02]  /*6750*/  ISETP.NE.U32.AND P1, PT, RZ, UR7, PT ;  /* 0x00000007ff007c0c */ /* 0x000fe4000bf25070 */
[----:B------:R-:W-:Y:S02]  /*6760*/  SEL R9, R4, R9, P0 ;  /* 0x0000000904097207 */ /* 0x000fe40000000000 */
[----:B------:R-:W-:Y:S02]  /*6770*/  SEL R11, R11, R14, P0 ;  /* 0x0000000e0b0b7207 */ /* 0x000fe40000000000 */
[----:B------:R-:W-:Y:S02]  /*6780*/  SEL R10, R10, R5, P0 ;  /* 0x000000050a0a7207 */ /* 0x000fe40000000000 */
[----:B------:R-:W-:-:S02]  /*6790*/  IADD3 R4, P2, PT, R9, 0x1, RZ ;  /* 0x0000000109047810 */ /* 0x000fc40007f5e0ff */
[----:B------:R-:W-:Y:S02]  /*67a0*/  SEL R12, R12, R16, P0 ;  /* 0x000000100c0c7207 */ /* 0x000fe40000000000 */
[----:B------:R-:W-:Y:S01]  /*67b0*/  ISETP.GE.U32.AND P0, PT, R11, UR7, PT ;  /* 0x000000070b007c0c */ /* 0x000fe2000bf06070 */
[----:B------:R-:W-:Y:S01]  /*67c0*/  IMAD.X R5, RZ, RZ, R10, P2 ;  /* 0x000000ffff057224 */ /* 0x000fe200010e060a */
[----:B------:R-:W-:Y:S01]  /*67d0*/  ISETP.NE.AND.EX P1, PT, R3, RZ, PT, P1 ;  /* 0x000000ff0300720c */ /* 0x000fe20003f25310 */
[----:B------:R-:W-:Y:S01]  /*67e0*/  IMAD.MOV.U32 R11, RZ, RZ, 0x0 ;  /* 0x00000000ff0b7424 */ /* 0x000fe200078e00ff */
[----:B------:R-:W-:-:S04]  /*67f0*/  ISETP.GE.U32.AND.EX P0, PT, R12, R3, PT, P0 ;  /* 0x000000030c00720c */ /* 0x000fc80003f06100 */
[----:B------:R-:W-:Y:S01]  /*6800*/  SEL R5, R5, R10, P0 ;  /* 0x0000000a05057207 */ /* 0x000fe20000000000 */
[----:B------:R-:W-:Y:S01]  /*6810*/  IMAD.MOV.U32 R10, RZ, RZ, R2 ;  /* 0x000000ffff0a7224 */ /* 0x000fe200078e0002 */
[----:B------:R-:W-:Y:S02]  /*6820*/  SEL R4, R4, R9, P0 ;  /* 0x0000000904047207 */ /* 0x000fe40000000000 */
[----:B------:R-:W-:Y:S02]  /*6830*/  SEL R5, R5, 0xffffffff, P1 ;  /* 0xffffffff05057807 */ /* 0x000fe40000800000 */
[----:B------:R-:W-:Y:S01]  /*6840*/  SEL R4, R4, 0xffffffff, P1 ;  /* 0xffffffff04047807 */ /* 0x000fe20000800000 */
[----:B------:R-:W-:Y:S06]  /*6850*/  RET.REL.NODEC R10 `(_Z12crack_kernelPKciPcimPiPmS1_m) ;  /* 0xffffff940ae87950 */ /* 0x000fec0003c3ffff */
        .weak           $__internal_1_$__cuda_sm20_rem_u64
        .type           $__internal_1_$__cuda_sm20_rem_u64,@function
        .size           $__internal_1_$__cuda_sm20_rem_u64,(.L_x_66 - $__internal_1_$__cuda_sm20_rem_u64)
$__internal_1_$__cuda_sm20_rem_u64:
[----:B------:R-:W0:Y:S02]  /*6860*/  LDCU UR4, c[0x0][0x398] ;  /* 0x00007300ff0477ac */ /* 0x000e240008000800 */
[----:B0-----:R-:W-:-:S06]  /*6870*/  MOV R2, UR4 ;  /* 0x0000000400027c02 */ /* 0x001fcc0008000f00 */
[----:B------:R-:W0:Y:S08]  /*6880*/  I2F.U64.RP R2, R2 ;  /* 0x0000000200027312 */ /* 0x000e300000309000 */
[----:B0-----:R-:W0:Y:S02]  /*6890*/  MUFU.RCP R4, R2 ;  /* 0x0000000200047308 */ /* 0x001e240000001000 */
[----:B0-----:R-:W-:-:S06]  /*68a0*/  VIADD R4, R4, 0x1ffffffe ;  /* 0x1ffffffe04047836 */ /* 0x001fcc0000000000 */
[----:B------:R-:W0:Y:S02]  /*68b0*/  F2I.U64.TRUNC R4, R4 ;  /* 0x0000000400047311 */ /* 0x000e24000020d800 */
[----:B0-----:R-:W-:-:S04]  /*68c0*/  IMAD.WIDE.U32 R6, R4, UR4, RZ ;  /* 0x0000000404067c25 */ /* 0x001fc8000f8e00ff */
[----:B------:R-:W-:Y:S01]  /*68d0*/  IMAD R7, R4, R3, R7 ;  /* 0x0000000304077224 */ /* 0x000fe200078e0207 */
[----:B------:R-:W-:-:S03]  /*68e0*/  IADD3 R9, P0, PT, RZ, -R6, RZ ;  /* 0x80000006ff097210 */ /* 0x000fc60007f1e0ff */
[----:B------:R-:W-:Y:S02]  /*68f0*/  IMAD R7, R5, UR4, R7 ;  /* 0x0000000405077c24 */ /* 0x000fe4000f8e0207 */
[----:B------:R-:W-:-:S04]  /*6900*/  IMAD.HI.U32 R6, R4, R9, RZ ;  /* 0x0000000904067227 */ /* 0x000fc800078e00ff */
[----:B------:R-:W-:Y:S02]  /*6910*/  IMAD.X R13, RZ, RZ, ~R7, P0 ;  /* 0x000000ffff0d7224 */ /* 0x000fe400000e0e07 */
[----:B------:R-:W-:Y:S02]  /*6920*/  IMAD.MOV.U32 R7, RZ, RZ, R4 ;  /* 0x000000ffff077224 */ /* 0x000fe400078e0004 */
[-C--:B------:R-:W-:Y:S02]  /*6930*/  IMAD R15, R5, R13.reuse, RZ ;  /* 0x0000000d050f7224 */ /* 0x080fe400078e02ff */
[----:B------:R-:W-:-:S04]  /*6940*/  IMAD.WIDE.U32 R6, P0, R4, R13, R6 ;  /* 0x0000000d04067225 */ /* 0x000fc80007800006 */
[----:B------:R-:W-:-:S04]  /*6950*/  IMAD.HI.U32 R13, R5, R13, RZ ;  /* 0x0000000d050d7227 */ /* 0x000fc800078e00ff */
[----:B------:R-:W-:-:S04]  /*6960*/  IMAD.HI.U32 R6, P1, R5, R9, R6 ;  /* 0x0000000905067227 */ /* 0x000fc80007820006 */
[----:B------:R-:W-:Y:S01]  /*6970*/  IMAD.X R2, R13, 0x1, R5, P0 ;  /* 0x000000010d027824 */ /* 0x000fe200000e0605 */
[----:B------:R-:W-:-:S04]  /*6980*/  IADD3 R7, P2, PT, R15, R6, RZ ;  /* 0x000000060f077210 */ /* 0x000fc80007f5e0ff */
[----:B------:R-:W-:Y:S01]  /*6990*/  IADD3.X R9, PT, PT, RZ, RZ, R2, P2, P1 ;  /* 0x000000ffff097210 */ /* 0x000fe200017e2402 */
[----:B------:R-:W-:-:S04]  /*69a0*/  IMAD.WIDE.U32 R4, R7, UR4, RZ ;  /* 0x0000000407047c25 */ /* 0x000fc8000f8e00ff */
        /* <DEDUP_REMOVED lines=23> */
[----:B------:R-:W-:-:S03]  /*6b20*/  IMAD R5, R6, R3, R5 ;  /* 0x0000000306057224 */ /* 0x000fc600078e0205 */
[----:B------:R-:W-:Y:S01]  /*6b30*/  ISETP.GE.U32.AND P0, PT, R4, UR4, PT ;  /* 0x0000000404007c0c */ /* 0x000fe2000bf06070 */
[----:B------:R-:W-:-:S04]  /*6b40*/  IMAD R2, R2, UR4, R5 ;  /* 0x0000000402027c24 */ /* 0x000fc8000f8e0205 */
[----:B------:R-:W-:Y:S01]  /*6b50*/  IMAD.X R8, R8, 0x1, ~R2, P1 ;  /* 0x0000000108087824 */ /* 0x000fe200008e0e02 */
[----:B------:R-:W-:-:S04]  /*6b60*/  IADD3 R7, P1, PT, R4, -UR4, RZ ;  /* 0x8000000404077c10 */ /* 0x000fc8000ff3e0ff */
[C---:B------:R-:W-:Y:S01]  /*6b70*/  ISETP.GE.U32.AND.EX P0, PT, R8.reuse, R3, PT, P0 ;  /* 0x000000030800720c */ /* 0x040fe20003f06100 */
[----:B------:R-:W-:Y:S01]  /*6b80*/  IMAD.X R2, R8, 0x1, ~R3, P1 ;  /* 0x0000000108027824 */ /* 0x000fe200008e0e03 */
[----:B------:R-:W-:Y:S02]  /*6b90*/  ISETP.NE.U32.AND P1, PT, RZ, UR4, PT ;  /* 0x00000004ff007c0c */ /* 0x000fe4000bf25070 */
[----:B------:R-:W-:Y:S02]  /*6ba0*/  SEL R7, R7, R4, P0 ;  /* 0x0000000407077207 */ /* 0x000fe40000000000 */
[----:B------:R-:W-:Y:S02]  /*6bb0*/  SEL R2, R2, R8, P0 ;  /* 0x0000000802027207 */ /* 0x000fe40000000000 */
[C---:B------:R-:W-:Y:S02]  /*6bc0*/  IADD3 R4, P2, PT, R7.reuse, -UR4, RZ ;  /* 0x8000000407047c10 */ /* 0x040fe4000ff5e0ff */
[----:B------:R-:W-:-:S02]  /*6bd0*/  ISETP.GE.U32.AND P0, PT, R7, UR4, PT ;  /* 0x0000000407007c0c */ /* 0x000fc4000bf06070 */
[----:B------:R-:W-:Y:S01]  /*6be0*/  ISETP.NE.AND.EX P1, PT, R3, RZ, PT, P1 ;  /* 0x000000ff0300720c */ /* 0x000fe20003f25310 */
[C---:B------:R-:W-:Y:S01]  /*6bf0*/  IMAD.X R5, R2.reuse, 0x1, ~R3, P2 ;  /* 0x0000000102057824 */ /* 0x040fe200010e0e03 */
[----:B------:R-:W-:Y:S01]  /*6c00*/  ISETP.GE.U32.AND.EX P0, PT, R2, R3, PT, P0 ;  /* 0x000000030200720c */ /* 0x000fe20003f06100 */
[----:B------:R-:W-:-:S03]  /*6c10*/  IMAD.MOV.U32 R3, RZ, RZ, 0x0 ;  /* 0x00000000ff037424 */ /* 0x000fc600078e00ff */
[----:B------:R-:W-:Y:S01]  /*6c20*/  SEL R5, R5, R2, P0 ;  /* 0x0000000205057207 */ /* 0x000fe20000000000 */
[----:B------:R-:W-:Y:S01]  /*6c30*/  IMAD.MOV.U32 R2, RZ, RZ, R11 ;  /* 0x000000ffff027224 */ /* 0x000fe200078e000b */
[----:B------:R-:W-:Y:S02]  /*6c40*/  SEL R4, R4, R7, P0 ;  /* 0x0000000704047207 */ /* 0x000fe40000000000 */
[----:B------:R-:W-:Y:S02]  /*6c50*/  SEL R5, R5, 0xffffffff, P1 ;  /* 0xffffffff05057807 */ /* 0x000fe40000800000 */
[----:B------:R-:W-:Y:S01]  /*6c60*/  SEL R4, R4, 0xffffffff, P1 ;  /* 0xffffffff04047807 */ /* 0x000fe20000800000 */
[----:B------:R-:W-:Y:S06]  /*6c70*/  RET.REL.NODEC R2 `(_Z12crack_kernelPKciPcimPiPmS1_m) ;  /* 0xffffff9002e07950 */ /* 0x000fec0003c3ffff */
.L_x_64:
[----:B------:R-:W-:-:S00]  /*6c80*/  BRA `(.L_x_64) ;  /* 0xfffffffc00fc7947 */ /* 0x000fc0000383ffff */
[----:B------:R-:W-:-:S00]  /*6c90*/  NOP ;  /* 0x0000000000007918 */ /* 0x000fc00000000000 */
        /* <DEDUP_REMOVED lines=14> */
.L_x_66:


//--------------------- .nv.global.init           --------------------------
	.section	.nv.global.init,"aw",@progbits
	.align	4
.nv.global.init:
	.type		md5_k,@object
	.size		md5_k,(md5_r - md5_k)
md5_k:
        /*0000*/ 	.byte	0x78, 0xa4, 0x6a, 0xd7, 0x56, 0xb7, 0xc7, 0xe8, 0xdb, 0x70, 0x20, 0x24, 0xee, 0xce, 0xbd, 0xc1
        /* <DEDUP_REMOVED lines=15> */
	.type		md5_r,@object
	.size		md5_r,($str - md5_r)
md5_r:
        /* <DEDUP_REMOVED lines=16> */
	.type		$str,@object
	.size		$str,(.L_2 - $str)
$str:
        /*0200*/ 	.byte	0x30, 0x31, 0x32, 0x33, 0x34, 0x35, 0x36, 0x37, 0x38, 0x39, 0x61, 0x62, 0x63, 0x64, 0x65, 0x66
        /*0210*/ 	.byte	0x00
.L_2:


//--------------------- .nv.shared.reserved.0     --------------------------
	.section	.nv.shared.reserved.0,"aw",@nobits
	.weak		__nv_reservedSMEM_offset_0_alias
	.size		__nv_reservedSMEM_offset_0_alias, 0, 64
	.other		__nv_reservedSMEM_offset_0_alias,@"STO_CUDA_RESERVED_SHARED STV_DEFAULT"
__nv_reservedSMEM_offset_0_alias:
	.zero		0
	.zero		64


//--------------------- .nv.constant0._Z12crack_kernelPKciPcimPiPmS1_m --------------------------
	.section	.nv.constant0._Z12crack_kernelPKciPcimPiPmS1_m,"a",@progbits
	.sectionflags	@""
	.align	4
.nv.constant0._Z12crack_kernelPKciPcimPiPmS1_m:
	.zero		968


//--------------------- SYMBOLS --------------------------

	.type		.nv.reservedSmem.offset0,@object
	.size		.nv.reservedSmem.offset0,0x4
